// auto-generated by cutlass_sweep.gemm — config: {"arch": "sm_90", "cluster_m": 1, "cluster_n": 1, "dtype": "fp16", "dtype_b": "fp16", "layout": "nt", "stages": 6, "tile_k": 32, "tile_m": 128, "tile_n": 256}
#include "cutlass/cutlass.h"
#include "cutlass/gemm/collective/collective_builder.hpp"
#include "cutlass/gemm/device/gemm_universal_adapter.h"
#include "cutlass/gemm/kernel/gemm_universal.hpp"
#include "cutlass/epilogue/collective/collective_builder.hpp"

using ElemA = cutlass::half_t;
using ElemB = cutlass::half_t;
using ElemCD = cutlass::half_t;
using Acc  = float;
using TileShape    = cute::Shape<cute::_128, cute::_256, cute::_32>;
using ClusterShape = cute::Shape<cute::_1, cute::_1, cute::_1>;

using CollectiveEpilogue = typename cutlass::epilogue::collective::CollectiveBuilder<
    cutlass::arch::Sm90, cutlass::arch::OpClassTensorOp,
    TileShape, ClusterShape,
    cutlass::epilogue::collective::EpilogueTileAuto,
    Acc, Acc,
    ElemCD, cutlass::layout::RowMajor, 128 / cutlass::sizeof_bits<ElemCD>::value,
    ElemCD, cutlass::layout::RowMajor, 128 / cutlass::sizeof_bits<ElemCD>::value,
    cutlass::epilogue::collective::EpilogueScheduleAuto
  >::CollectiveOp;

using CollectiveMainloop = typename cutlass::gemm::collective::CollectiveBuilder<
    cutlass::arch::Sm90, cutlass::arch::OpClassTensorOp,
    ElemA, cutlass::layout::RowMajor, 128 / cutlass::sizeof_bits<ElemA>::value,
    ElemB, cutlass::layout::ColumnMajor, 128 / cutlass::sizeof_bits<ElemB>::value,
    Acc,
    TileShape, ClusterShape,
    cutlass::gemm::collective::StageCount<6>,
    cutlass::gemm::collective::KernelScheduleAuto
  >::CollectiveOp;

using GemmKernel = cutlass::gemm::kernel::GemmUniversal<
    cute::Shape<int,int,int,int>,
    CollectiveMainloop,
    CollectiveEpilogue
>;
using Gemm = cutlass::gemm::device::GemmUniversalAdapter<GemmKernel>;

// Force the device kernel symbol into the cubin without needing a host main.
auto* _anchor = &cutlass::device_kernel<GemmKernel>;


// ===== COMPILED SASS (sm_90a) =====

	.target	sm_90a

	.elftype	@"ET_EXEC"


//--------------------- .note.nv.tkinfo           --------------------------
	.section	.note.nv.tkinfo,"",@"SHT_NOTE"
	.sectionflags	@"SHF_NOTE_NV_TKINFO"
	.tkinfo
        /*0018*/ 	.word	0x00000002
        /*0030*/ 	.string	""
        /*0030*/ 	.string	"ptxas"
        /*0030*/ 	.string	"Cuda compilation tools, release 13.0, V13.0.88"
        /*0030*/ 	.string	"Build cuda_13.0.r13.0/compiler.36424714_0"
        /*0030*/ 	.string	"-arch sm_90a -m 64 "



//--------------------- .note.nv.cuinfo           --------------------------
	.section	.note.nv.cuinfo,"",@"SHT_NOTE"
	.sectionflags	@"SHF_NOTE_NV_CUINFO"
        /*0018*/ 	.short	0x0002
        /*001a*/ 	.short	0x005a
        /*001c*/ 	.short	0x0082
	.zero		2


//--------------------- .nv.info                  --------------------------
	.section	.nv.info,"",@"SHT_CUDA_INFO"
	.align	4


	//----- nvinfo : EIATTR_REGCOUNT
	.align		4
        /*0000*/ 	.byte	0x04, 0x2f
        /*0002*/ 	.short	(.L_15 - .L_14)
	.align		4
.L_14:
        /*0004*/ 	.word	index@(_ZN7cutlass13device_kernelINS_4gemm6kernel13GemmUniversalIN4cute5tupleIJiiiiEEENS1_10collective13CollectiveMmaINS1_34MainloopSm90TmaGmmaWarpSpecializedILi6ENS5_IJNS4_1CILi1EEESB_SB_EEENS1_35KernelTmaWarpSpecializedCooperativeEEENS5_IJNSA_ILi128EEENSA_ILi256EEENSA_ILi32EEEEEENS_6half_tENS5_IJlSB_lEEESJ_SK_NS4_8TiledMMAINS4_8MMA_AtomIJNS4_4SM904GMMA26MMA_64x256x16_F32F16F16_SSILNSO_5MajorE0ELSQ_0ELNSO_7ScaleInE1ELSR_1EEEEEENS4_6LayoutINS5_IJNSA_ILi2EEESB_SB_EEENS5_IJSB_NSA_ILi0EEESX_EEEEENS5_IJNS4_10UnderscoreES10_S10_EEEEENS4_13SM90_TMA_LOADENS4_14ComposedLayoutINS4_7SwizzleILi2ELi4ELi3EEENS4_18smem_ptr_flag_bitsILi16EEENSU_INS5_IJNSA_ILi8EEESH_EEENS5_IJSH_SB_EEEEEEEvNS4_8identityES13_S1D_vS1E_EENS_8epilogue10collective6detail29Sm90TmaWarpSpecializedAdapterINS1H_15DefaultEpilogueISJ_SK_SK_NS1G_6thread17LinearCombinationISJ_Li1EffLNS1L_9ScaleType4KindE0ELNS_15FloatRoundStyleE2ESJ_EENS1_15EpilogueDefaultEEEEEvvEEEEvNT_6ParamsE)
        /*0008*/ 	.word	0x000000a8


	//----- nvinfo : EIATTR_FRAME_SIZE
	.align		4
.L_15:
        /*000c*/ 	.byte	0x04, 0x11
        /*000e*/ 	.short	(.L_17 - .L_16)
	.align		4
.L_16:
        /*0010*/ 	.word	index@(_ZN7cutlass13device_kernelINS_4gemm6kernel13GemmUniversalIN4cute5tupleIJiiiiEEENS1_10collective13CollectiveMmaINS1_34MainloopSm90TmaGmmaWarpSpecializedILi6ENS5_IJNS4_1CILi1EEESB_SB_EEENS1_35KernelTmaWarpSpecializedCooperativeEEENS5_IJNSA_ILi128EEENSA_ILi256EEENSA_ILi32EEEEEENS_6half_tENS5_IJlSB_lEEESJ_SK_NS4_8TiledMMAINS4_8MMA_AtomIJNS4_4SM904GMMA26MMA_64x256x16_F32F16F16_SSILNSO_5MajorE0ELSQ_0ELNSO_7ScaleInE1ELSR_1EEEEEENS4_6LayoutINS5_IJNSA_ILi2EEESB_SB_EEENS5_IJSB_NSA_ILi0EEESX_EEEEENS5_IJNS4_10UnderscoreES10_S10_EEEEENS4_13SM90_TMA_LOADENS4_14ComposedLayoutINS4_7SwizzleILi2ELi4ELi3EEENS4_18smem_ptr_flag_bitsILi16EEENSU_INS5_IJNSA_ILi8EEESH_EEENS5_IJSH_SB_EEEEEEEvNS4_8identityES13_S1D_vS1E_EENS_8epilogue10collective6detail29Sm90TmaWarpSpecializedAdapterINS1H_15DefaultEpilogueISJ_SK_SK_NS1G_6thread17LinearCombinationISJ_Li1EffLNS1L_9ScaleType4KindE0ELNS_15FloatRoundStyleE2ESJ_EENS1_15EpilogueDefaultEEEEEvvEEEEvNT_6ParamsE)
        /*0014*/ 	.word	0x00000000


	//----- nvinfo : EIATTR_MIN_STACK_SIZE
	.align		4
.L_17:
        /*0018*/ 	.byte	0x04, 0x12
        /*001a*/ 	.short	(.L_19 - .L_18)
	.align		4
.L_18:
        /*001c*/ 	.word	index@(_ZN7cutlass13device_kernelINS_4gemm6kernel13GemmUniversalIN4cute5tupleIJiiiiEEENS1_10collective13CollectiveMmaINS1_34MainloopSm90TmaGmmaWarpSpecializedILi6ENS5_IJNS4_1CILi1EEESB_SB_EEENS1_35KernelTmaWarpSpecializedCooperativeEEENS5_IJNSA_ILi128EEENSA_ILi256EEENSA_ILi32EEEEEENS_6half_tENS5_IJlSB_lEEESJ_SK_NS4_8TiledMMAINS4_8MMA_AtomIJNS4_4SM904GMMA26MMA_64x256x16_F32F16F16_SSILNSO_5MajorE0ELSQ_0ELNSO_7ScaleInE1ELSR_1EEEEEENS4_6LayoutINS5_IJNSA_ILi2EEESB_SB_EEENS5_IJSB_NSA_ILi0EEESX_EEEEENS5_IJNS4_10UnderscoreES10_S10_EEEEENS4_13SM90_TMA_LOADENS4_14ComposedLayoutINS4_7SwizzleILi2ELi4ELi3EEENS4_18smem_ptr_flag_bitsILi16EEENSU_INS5_IJNSA_ILi8EEESH_EEENS5_IJSH_SB_EEEEEEEvNS4_8identityES13_S1D_vS1E_EENS_8epilogue10collective6detail29Sm90TmaWarpSpecializedAdapterINS1H_15DefaultEpilogueISJ_SK_SK_NS1G_6thread17LinearCombinationISJ_Li1EffLNS1L_9ScaleType4KindE0ELNS_15FloatRoundStyleE2ESJ_EENS1_15EpilogueDefaultEEEEEvvEEEEvNT_6ParamsE)
        /*0020*/ 	.word	0x00000000
.L_19:


//--------------------- .nv.compat                --------------------------
	.section	.nv.compat,"",@"SHT_CUDA_COMPAT_INFO"
	.align	4
        /*0000*/ 	.byte	0x02, 0x09, 0x01, 0x00, 0x02, 0x02, 0x04, 0x00, 0x02, 0x05, 0x05, 0x00, 0x03, 0x07, 0x01, 0x01
        /*0010*/ 	.byte	0x02, 0x03, 0x01, 0x00, 0x02, 0x06, 0x01, 0x00, 0x04, 0x0b, 0x08, 0x00, 0x00, 0x00, 0x00, 0x00
        /*0020*/ 	.byte	0x00, 0x00, 0x00, 0x00


//--------------------- .nv.info._ZN7cutlass13device_kernelINS_4gemm6kernel13GemmUniversalIN4cute5tupleIJiiiiEEENS1_10collective13CollectiveMmaINS1_34MainloopSm90TmaGmmaWarpSpecializedILi6ENS5_IJNS4_1CILi1EEESB_SB_EEENS1_35KernelTmaWarpSpecializedCooperativeEEENS5_IJNSA_ILi128EEENSA_ILi256EEENSA_ILi32EEEEEENS_6half_tENS5_IJlSB_lEEESJ_SK_NS4_8TiledMMAINS4_8MMA_AtomIJNS4_4SM904GMMA26MMA_64x256x16_F32F16F16_SSILNSO_5MajorE0ELSQ_0ELNSO_7ScaleInE1ELSR_1EEEEEENS4_6LayoutINS5_IJNSA_ILi2EEESB_SB_EEENS5_IJSB_NSA_ILi0EEESX_EEEEENS5_IJNS4_10UnderscoreES10_S10_EEEEENS4_13SM90_TMA_LOADENS4_14ComposedLayoutINS4_7SwizzleILi2ELi4ELi3EEENS4_18smem_ptr_flag_bitsILi16EEENSU_INS5_IJNSA_ILi8EEESH_EEENS5_IJSH_SB_EEEEEEEvNS4_8identityES13_S1D_vS1E_EENS_8epilogue10collective6detail29Sm90TmaWarpSpecializedAdapterINS1H_15DefaultEpilogueISJ_SK_SK_NS1G_6thread17LinearCombinationISJ_Li1EffLNS1L_9ScaleType4KindE0ELNS_15FloatRoundStyleE2ESJ_EENS1_15EpilogueDefaultEEEEEvvEEEEvNT_6ParamsE --------------------------
	.section	.nv.info._ZN7cutlass13device_kernelINS_4gemm6kernel13GemmUniversalIN4cute5tupleIJiiiiEEENS1_10collective13CollectiveMmaINS1_34MainloopSm90TmaGmmaWarpSpecializedILi6ENS5_IJNS4_1CILi1EEESB_SB_EEENS1_35KernelTmaWarpSpecializedCooperativeEEENS5_IJNSA_ILi128EEENSA_ILi256EEENSA_ILi32EEEEEENS_6half_tENS5_IJlSB_lEEESJ_SK_NS4_8TiledMMAINS4_8MMA_AtomIJNS4_4SM904GMMA26MMA_64x256x16_F32F16F16_SSILNSO_5MajorE0ELSQ_0ELNSO_7ScaleInE1ELSR_1EEEEEENS4_6LayoutINS5_IJNSA_ILi2EEESB_SB_EEENS5_IJSB_NSA_ILi0EEESX_EEEEENS5_IJNS4_10UnderscoreES10_S10_EEEEENS4_13SM90_TMA_LOADENS4_14ComposedLayoutINS4_7SwizzleILi2ELi4ELi3EEENS4_18smem_ptr_flag_bitsILi16EEENSU_INS5_IJNSA_ILi8EEESH_EEENS5_IJSH_SB_EEEEEEEvNS4_8identityES13_S1D_vS1E_EENS_8epilogue10collective6detail29Sm90TmaWarpSpecializedAdapterINS1H_15DefaultEpilogueISJ_SK_SK_NS1G_6thread17LinearCombinationISJ_Li1EffLNS1L_9ScaleType4KindE0ELNS_15FloatRoundStyleE2ESJ_EENS1_15EpilogueDefaultEEEEEvvEEEEvNT_6ParamsE,"",@"SHT_CUDA_INFO"
	.sectionflags	@""
	.align	4


	//----- nvinfo : EIATTR_CUDA_API_VERSION
	.align		4
        /*0000*/ 	.byte	0x04, 0x37
        /*0002*/ 	.short	(.L_21 - .L_20)
.L_20:
        /*0004*/ 	.word	0x00000082


	//----- nvinfo : EIATTR_KPARAM_INFO
	.align		4
.L_21:
        /*0008*/ 	.byte	0x04, 0x17
        /*000a*/ 	.short	(.L_23 - .L_22)
.L_22:
        /*000c*/ 	.word	0x00000000
        /*0010*/ 	.short	0x0000
        /*0012*/ 	.short	0x0070
        /*0014*/ 	.byte	0x00, 0xf0, 0x01, 0x10


	//----- nvinfo : EIATTR_SPARSE_MMA_MASK
	.align		4
.L_23:
        /*0018*/ 	.byte	0x03, 0x50
        /*001a*/ 	.short	0x0000


	//----- nvinfo : EIATTR_MAXREG_COUNT
	.align		4
        /*001c*/ 	.byte	0x03, 0x1b
        /*001e*/ 	.short	0x00a8


	//----- nvinfo : EIATTR_NUM_BARRIERS
	.align		4
        /*0020*/ 	.byte	0x02, 0x4c
        /*0022*/ 	.byte	0x01
	.zero		1


	//----- nvinfo : EIATTR_EXTERNS
	.align		4
        /*0024*/ 	.byte	0x04, 0x0f
        /*0026*/ 	.short	(.L_25 - .L_24)


	//   ....[0]....
	.align		4
.L_24:
        /*0028*/ 	.word	index@(__assertfail)


	//----- nvinfo : EIATTR_MERCURY_ISA_VERSION
	.align		4
.L_25:
        /*002c*/ 	.byte	0x03, 0x5f
        /*002e*/ 	.short	0x0101


	//----- nvinfo : EIATTR_INT_WARP_WIDE_INSTR_OFFSETS
	.align		4
        /*0030*/ 	.byte	0x04, 0x31
        /*0032*/ 	.short	(.L_27 - .L_26)


	//   ....[0]....
.L_26:
        /*0034*/ 	.word	0x000003f0


	//   ....[1]....
        /*0038*/ 	.word	0x00000420


	//   ....[2]....
        /*003c*/ 	.word	0x00000500


	//----- nvinfo : EIATTR_COOP_GROUP_MASK_REGIDS
	.align		4
.L_27:
        /*0040*/ 	.byte	0x04, 0x29
        /*0042*/ 	.short	(.L_29 - .L_28)


	//   ....[0]....
.L_28:
        /*0044*/ 	.word	0xffffffff


	//   ....[1]....
        /*0048*/ 	.word	0xffffffff


	//   ....[2]....
        /*004c*/ 	.word	0xffffffff


	//   ....[3]....
        /*0050*/ 	.word	0xffffffff


	//   ....[4]....
        /*0054*/ 	.word	0xffffffff


	//----- nvinfo : EIATTR_COOP_GROUP_INSTR_OFFSETS
	.align		4
.L_29:
        /*0058*/ 	.byte	0x04, 0x28
        /*005a*/ 	.short	(.L_31 - .L_30)


	//   ....[0]....
.L_30:
        /*005c*/ 	.word	0x00000060


	//   ....[1]....
        /*0060*/ 	.word	0x00000070


	//   ....[2]....
        /*0064*/ 	.word	0x00000130


	//   ....[3]....
        /*0068*/ 	.word	0x00000300


	//   ....[4]....
        /*006c*/ 	.word	0x00000fb0


	//----- nvinfo : EIATTR_REG_RECONFIG
	.align		4
.L_31:
        /*0070*/ 	.byte	0x01, 0x54
	.zero		2


	//----- nvinfo : EIATTR_SYSCALL_OFFSETS
	.align		4
        /*0074*/ 	.byte	0x04, 0x46
        /*0076*/ 	.short	(.L_33 - .L_32)


	//   ....[0]....
.L_32:
        /*0078*/ 	.word	0x00001170


	//----- nvinfo : EIATTR_MBARRIER_INSTR_OFFSETS
	.align		4
.L_33:
        /*007c*/ 	.byte	0x04, 0x39
        /*007e*/ 	.short	(.L_35 - .L_34)


	//   ....[0]....
.L_34:
        /*0080*/ 	.word	0x00000230
        /*0084*/ 	.word	0x000000ff
        /*0088*/ 	.word	0x00000000
        /*008c*/ 	.short	0x0100
        /*008e*/ 	.byte	0x08
	.zero		1


	//   ....[1]....
        /*0090*/ 	.word	0x00000240
        /*0094*/ 	.word	0x000000ff
        /*0098*/ 	.word	0x00000030
        /*009c*/ 	.short	0x0100
        /*009e*/ 	.byte	0x08
	.zero		1


	//   ....[2]....
        /*00a0*/ 	.word	0x00000250
        /*00a4*/ 	.word	0x000000ff
        /*00a8*/ 	.word	0x00000008
        /*00ac*/ 	.short	0x0100
        /*00ae*/ 	.byte	0x08
	.zero		1


	//   ....[3]....
        /*00b0*/ 	.word	0x00000260
        /*00b4*/ 	.word	0x000000ff
        /*00b8*/ 	.word	0x00000038
        /*00bc*/ 	.short	0x0100
        /*00be*/ 	.byte	0x08
	.zero		1


	//   ....[4]....
        /*00c0*/ 	.word	0x00000270
        /*00c4*/ 	.word	0x000000ff
        /*00c8*/ 	.word	0x00000010
        /*00cc*/ 	.short	0x0100
        /*00ce*/ 	.byte	0x08
	.zero		1


	//   ....[5]....
        /*00d0*/ 	.word	0x00000280
        /*00d4*/ 	.word	0x000000ff
        /*00d8*/ 	.word	0x00000040
        /*00dc*/ 	.short	0x0100
        /*00de*/ 	.byte	0x08
	.zero		1


	//   ....[6]....
        /*00e0*/ 	.word	0x00000290
        /*00e4*/ 	.word	0x000000ff
        /*00e8*/ 	.word	0x00000018
        /*00ec*/ 	.short	0x0100
        /*00ee*/ 	.byte	0x08
	.zero		1


	//   ....[7]....
        /*00f0*/ 	.word	0x000002a0
        /*00f4*/ 	.word	0x000000ff
        /*00f8*/ 	.word	0x00000048
        /*00fc*/ 	.short	0x0100
        /*00fe*/ 	.byte	0x08
	.zero		1


	//   ....[8]....
        /*0100*/ 	.word	0x000002b0
        /*0104*/ 	.word	0x000000ff
        /*0108*/ 	.word	0x00000020
        /*010c*/ 	.short	0x0100
        /*010e*/ 	.byte	0x08
	.zero		1


	//   ....[9]....
        /*0110*/ 	.word	0x000002c0
        /*0114*/ 	.word	0x000000ff
        /*0118*/ 	.word	0x00000050
        /*011c*/ 	.short	0x0100
        /*011e*/ 	.byte	0x08
	.zero		1


	//   ....[10]....
        /*0120*/ 	.word	0x000002d0
        /*0124*/ 	.word	0x000000ff
        /*0128*/ 	.word	0x00000028
        /*012c*/ 	.short	0x0100
        /*012e*/ 	.byte	0x08
	.zero		1


	//   ....[11]....
        /*0130*/ 	.word	0x000002e0
        /*0134*/ 	.word	0x000000ff
        /*0138*/ 	.word	0x00000058
        /*013c*/ 	.short	0x0100
        /*013e*/ 	.byte	0x08
	.zero		1


	//   ....[12]....
        /*0140*/ 	.word	0x00000570
        /*0144*/ 	.word	0x000000ff
        /*0148*/ 	.word	0x00000070
        /*014c*/ 	.short	0x0100
        /*014e*/ 	.byte	0x06
	.zero		1


	//   ....[13]....
        /*0150*/ 	.word	0x000005d0
        /*0154*/ 	.word	0x000000ff
        /*0158*/ 	.word	0x00000078
        /*015c*/ 	.short	0x0100
        /*015e*/ 	.byte	0x06
	.zero		1


	//   ....[14]....
        /*0160*/ 	.word	0x000011f0
        /*0164*/ 	.word	0x00000003
        /*0168*/ 	.word	0x00000000
        /*016c*/ 	.short	0x010a
        /*016e*/ 	.byte	0x3f
	.zero		1


	//   ....[15]....
        /*0170*/ 	.word	0x00001230
        /*0174*/ 	.word	0x00000003
        /*0178*/ 	.word	0x00000000
        /*017c*/ 	.short	0x010a
        /*017e*/ 	.byte	0x3f
	.zero		1


	//   ....[16]....
        /*0180*/ 	.word	0x000014e0
        /*0184*/ 	.word	0x000000ff
        /*0188*/ 	.word	0x00000000
        /*018c*/ 	.short	0x010a
        /*018e*/ 	.byte	0x04
	.zero		1


	//   ....[17]....
        /*0190*/ 	.word	0x00001520
        /*0194*/ 	.word	0x000000ff
        /*0198*/ 	.word	0x00000000
        /*019c*/ 	.short	0x010a
        /*019e*/ 	.byte	0x04
	.zero		1


	//   ....[18]....
        /*01a0*/ 	.word	0x00001690
        /*01a4*/ 	.word	0x000000ff
        /*01a8*/ 	.word	0x00000000
        /*01ac*/ 	.short	0x0101
        /*01ae*/ 	.byte	0x04
	.zero		1


	//   ....[19]....
        /*01b0*/ 	.word	0x00001890
        /*01b4*/ 	.word	0x000000ff
        /*01b8*/ 	.word	0x00000000
        /*01bc*/ 	.short	0x0101
        /*01be*/ 	.byte	0x06
	.zero		1


	//   ....[20]....
        /*01c0*/ 	.word	0x0000a700
        /*01c4*/ 	.word	0x0000000e
        /*01c8*/ 	.word	0x00000030
        /*01cc*/ 	.short	0x010a
        /*01ce*/ 	.byte	0x3f
	.zero		1


	//   ....[21]....
        /*01d0*/ 	.word	0x0000aa80
        /*01d4*/ 	.word	0x00000006
        /*01d8*/ 	.word	0x00000078
        /*01dc*/ 	.short	0x0101
        /*01de*/ 	.byte	0x3f
	.zero		1


	//   ....[22]....
        /*01e0*/ 	.word	0x0000b1b0
        /*01e4*/ 	.word	0x00000007
        /*01e8*/ 	.word	0x00000000
        /*01ec*/ 	.short	0x010a
        /*01ee*/ 	.byte	0x3f
	.zero		1


	//   ....[23]....
        /*01f0*/ 	.word	0x0000b230
        /*01f4*/ 	.word	0x00000009
        /*01f8*/ 	.word	0x00000000
        /*01fc*/ 	.short	0x010a
        /*01fe*/ 	.byte	0x3f
	.zero		1


	//   ....[24]....
        /*0200*/ 	.word	0x0000b2c0
        /*0204*/ 	.word	0x00000006
        /*0208*/ 	.word	0x00000000
        /*020c*/ 	.short	0x010a
        /*020e*/ 	.byte	0x3f
	.zero		1


	//   ....[25]....
        /*0210*/ 	.word	0x0000b350
        /*0214*/ 	.word	0x00000009
        /*0218*/ 	.word	0x00000000
        /*021c*/ 	.short	0x010a
        /*021e*/ 	.byte	0x3f
	.zero		1


	//   ....[26]....
        /*0220*/ 	.word	0x0000b3e0
        /*0224*/ 	.word	0x00000006
        /*0228*/ 	.word	0x00000000
        /*022c*/ 	.short	0x010a
        /*022e*/ 	.byte	0x3f
	.zero		1


	//   ....[27]....
        /*0230*/ 	.word	0x0000b470
        /*0234*/ 	.word	0x00000003
        /*0238*/ 	.word	0x00000000
        /*023c*/ 	.short	0x010a
        /*023e*/ 	.byte	0x3f
	.zero		1


	//   ....[28]....
        /*0240*/ 	.word	0x0000b4d0
        /*0244*/ 	.word	0x00000003
        /*0248*/ 	.word	0x00000000
        /*024c*/ 	.short	0x010a
        /*024e*/ 	.byte	0x3f
	.zero		1


	//   ....[29]....
        /*0250*/ 	.word	0x0000b530
        /*0254*/ 	.word	0x00000004
        /*0258*/ 	.word	0x00000000
        /*025c*/ 	.short	0x010a
        /*025e*/ 	.byte	0x3f
	.zero		1


	//   ....[30]....
        /*0260*/ 	.word	0x0000b600
        /*0264*/ 	.word	0x0000000e
        /*0268*/ 	.word	0x00000030
        /*026c*/ 	.short	0x010a
        /*026e*/ 	.byte	0x3f
	.zero		1


	//   ....[31]....
        /*0270*/ 	.word	0x0000b6d0
        /*0274*/ 	.word	0x00000007
        /*0278*/ 	.word	0x00000000
        /*027c*/ 	.short	0x010a
        /*027e*/ 	.byte	0x3f
	.zero		1


	//   ....[32]....
        /*0280*/ 	.word	0x0000b720
        /*0284*/ 	.word	0x00000009
        /*0288*/ 	.word	0x00000000
        /*028c*/ 	.short	0x010a
        /*028e*/ 	.byte	0x3f
	.zero		1


	//   ....[33]....
        /*0290*/ 	.word	0x0000b770
        /*0294*/ 	.word	0x00000006
        /*0298*/ 	.word	0x00000000
        /*029c*/ 	.short	0x010a
        /*029e*/ 	.byte	0x3f
	.zero		1


	//   ....[34]....
        /*02a0*/ 	.word	0x0000b7c0
        /*02a4*/ 	.word	0x00000009
        /*02a8*/ 	.word	0x00000000
        /*02ac*/ 	.short	0x010a
        /*02ae*/ 	.byte	0x3f
	.zero		1


	//   ....[35]....
        /*02b0*/ 	.word	0x0000b810
        /*02b4*/ 	.word	0x00000006
        /*02b8*/ 	.word	0x00000000
        /*02bc*/ 	.short	0x010a
        /*02be*/ 	.byte	0x3f
	.zero		1


	//----- nvinfo : EIATTR_NUM_MBARRIERS
	.align		4
.L_35:
        /*02c0*/ 	.byte	0x03, 0x38
        /*02c2*/ 	.short	0x000e


	//----- nvinfo : EIATTR_EXIT_INSTR_OFFSETS
	.align		4
        /*02c4*/ 	.byte	0x04, 0x1c
        /*02c6*/ 	.short	(.L_37 - .L_36)


	//   ....[0]....
.L_36:
        /*02c8*/ 	.word	0x00000620


	//   ....[1]....
        /*02cc*/ 	.word	0x00000ee0


	//   ....[2]....
        /*02d0*/ 	.word	0x00009d70


	//   ....[3]....
        /*02d4*/ 	.word	0x0000a3a0


	//   ....[4]....
        /*02d8*/ 	.word	0x0000b4c0


	//----- nvinfo : EIATTR_MAX_THREADS
	.align		4
.L_37:
        /*02dc*/ 	.byte	0x04, 0x05
        /*02de*/ 	.short	(.L_39 - .L_38)
.L_38:
        /*02e0*/ 	.word	0x00000180
        /*02e4*/ 	.word	0x00000001
        /*02e8*/ 	.word	0x00000001


	//----- nvinfo : EIATTR_CRS_STACK_SIZE
	.align		4
.L_39:
        /*02ec*/ 	.byte	0x04, 0x1e
        /*02ee*/ 	.short	(.L_41 - .L_40)
.L_40:
        /*02f0*/ 	.word	0x00000000


	//----- nvinfo : EIATTR_CBANK_PARAM_SIZE
	.align		4
.L_41:
        /*02f4*/ 	.byte	0x03, 0x19
        /*02f6*/ 	.short	0x0470


	//----- nvinfo : EIATTR_PARAM_CBANK
	.align		4
        /*02f8*/ 	.byte	0x04, 0x0a
        /*02fa*/ 	.short	(.L_43 - .L_42)
	.align		4
.L_42:
        /*02fc*/ 	.word	index@(.nv.constant0._ZN7cutlass13device_kernelINS_4gemm6kernel13GemmUniversalIN4cute5tupleIJiiiiEEENS1_10collective13CollectiveMmaINS1_34MainloopSm90TmaGmmaWarpSpecializedILi6ENS5_IJNS4_1CILi1EEESB_SB_EEENS1_35KernelTmaWarpSpecializedCooperativeEEENS5_IJNSA_ILi128EEENSA_ILi256EEENSA_ILi32EEEEEENS_6half_tENS5_IJlSB_lEEESJ_SK_NS4_8TiledMMAINS4_8MMA_AtomIJNS4_4SM904GMMA26MMA_64x256x16_F32F16F16_SSILNSO_5MajorE0ELSQ_0ELNSO_7ScaleInE1ELSR_1EEEEEENS4_6LayoutINS5_IJNSA_ILi2EEESB_SB_EEENS5_IJSB_NSA_ILi0EEESX_EEEEENS5_IJNS4_10UnderscoreES10_S10_EEEEENS4_13SM90_TMA_LOADENS4_14ComposedLayoutINS4_7SwizzleILi2ELi4ELi3EEENS4_18smem_ptr_flag_bitsILi16EEENSU_INS5_IJNSA_ILi8EEESH_EEENS5_IJSH_SB_EEEEEEEvNS4_8identityES13_S1D_vS1E_EENS_8epilogue10collective6detail29Sm90TmaWarpSpecializedAdapterINS1H_15DefaultEpilogueISJ_SK_SK_NS1G_6thread17LinearCombinationISJ_Li1EffLNS1L_9ScaleType4KindE0ELNS_15FloatRoundStyleE2ESJ_EENS1_15EpilogueDefaultEEEEEvvEEEEvNT_6ParamsE)
        /*0300*/ 	.short	0x0210
        /*0302*/ 	.short	0x0470


	//----- nvinfo : EIATTR_SW_WAR
	.align		4
.L_43:
        /*0304*/ 	.byte	0x04, 0x36
        /*0306*/ 	.short	(.L_45 - .L_44)
.L_44:
        /*0308*/ 	.word	0x00000008
.L_45:


//--------------------- .nv.callgraph             --------------------------
	.section	.nv.callgraph,"",@"SHT_CUDA_CALLGRAPH"
	.align	4
	.sectionentsize	8
	.align		4
        /*0000*/ 	.word	0x00000000
	.align		4
        /*0004*/ 	.word	0xffffffff
	.align		4
        /*0008*/ 	.word	index@(_ZN7cutlass13device_kernelINS_4gemm6kernel13GemmUniversalIN4cute5tupleIJiiiiEEENS1_10collective13CollectiveMmaINS1_34MainloopSm90TmaGmmaWarpSpecializedILi6ENS5_IJNS4_1CILi1EEESB_SB_EEENS1_35KernelTmaWarpSpecializedCooperativeEEENS5_IJNSA_ILi128EEENSA_ILi256EEENSA_ILi32EEEEEENS_6half_tENS5_IJlSB_lEEESJ_SK_NS4_8TiledMMAINS4_8MMA_AtomIJNS4_4SM904GMMA26MMA_64x256x16_F32F16F16_SSILNSO_5MajorE0ELSQ_0ELNSO_7ScaleInE1ELSR_1EEEEEENS4_6LayoutINS5_IJNSA_ILi2EEESB_SB_EEENS5_IJSB_NSA_ILi0EEESX_EEEEENS5_IJNS4_10UnderscoreES10_S10_EEEEENS4_13SM90_TMA_LOADENS4_14ComposedLayoutINS4_7SwizzleILi2ELi4ELi3EEENS4_18smem_ptr_flag_bitsILi16EEENSU_INS5_IJNSA_ILi8EEESH_EEENS5_IJSH_SB_EEEEEEEvNS4_8identityES13_S1D_vS1E_EENS_8epilogue10collective6detail29Sm90TmaWarpSpecializedAdapterINS1H_15DefaultEpilogueISJ_SK_SK_NS1G_6thread17LinearCombinationISJ_Li1EffLNS1L_9ScaleType4KindE0ELNS_15FloatRoundStyleE2ESJ_EENS1_15EpilogueDefaultEEEEEvvEEEEvNT_6ParamsE)
	.align		4
        /*000c*/ 	.word	index@(__assertfail)
	.align		4
        /*0010*/ 	.word	0x00000000
	.align		4
        /*0014*/ 	.word	0xfffffffe
	.align		4
        /*0018*/ 	.word	0x00000000
	.align		4
        /*001c*/ 	.word	0xfffffffd
	.align		4
        /*0020*/ 	.word	0x00000000
	.align		4
        /*0024*/ 	.word	0xfffffffc


//--------------------- .nv.constant4             --------------------------
	.section	.nv.constant4,"a",@progbits
	.align	8
	.align		8
.nv.constant4:
        /*0000*/ 	.dword	__assertfail
	.align		8
        /*0008*/ 	.dword	__unnamed_1
	.align		8
        /*0010*/ 	.dword	_ZN40_INTERNAL_3a540124_4_k_cu_65de70f2_210764cuda3std3__45__cpo5beginE
	.align		8
        /*0018*/ 	.dword	_ZN40_INTERNAL_3a540124_4_k_cu_65de70f2_210764cuda3std3__45__cpo3endE
	.align		8
        /*0020*/ 	.dword	_ZN40_INTERNAL_3a540124_4_k_cu_65de70f2_210764cuda3std3__45__cpo6cbeginE
	.align		8
        /*0028*/ 	.dword	_ZN40_INTERNAL_3a540124_4_k_cu_65de70f2_210764cuda3std3__45__cpo4cendE
	.align		8
        /*0030*/ 	.dword	_ZN40_INTERNAL_3a540124_4_k_cu_65de70f2_210764cuda3std3__442_GLOBAL__N__3a540124_4_k_cu_65de70f2_210766ignoreE
	.align		8
        /*0038*/ 	.dword	_ZN40_INTERNAL_3a540124_4_k_cu_65de70f2_210764cuda3std3__419piecewise_constructE
	.align		8
        /*0040*/ 	.dword	_ZN40_INTERNAL_3a540124_4_k_cu_65de70f2_210764cuda3std3__48in_placeE
	.align		8
        /*0048*/ 	.dword	_ZN40_INTERNAL_3a540124_4_k_cu_65de70f2_210764cuda3std6ranges3__45__cpo4swapE
	.align		8
        /*0050*/ 	.dword	_ZN40_INTERNAL_3a540124_4_k_cu_65de70f2_210764cuda3std6ranges3__45__cpo9iter_moveE
	.align		8
        /*0058*/ 	.dword	_ZN40_INTERNAL_3a540124_4_k_cu_65de70f2_210764cute7productE
	.align		8
        /*0060*/ 	.dword	_ZN40_INTERNAL_3a540124_4_k_cu_65de70f2_210764cute1_E
	.align		8
        /*0068*/ 	.dword	$str$22
	.align		8
        /*0070*/ 	.dword	$str$23


//--------------------- .text._ZN7cutlass13device_kernelINS_4gemm6kernel13GemmUniversalIN4cute5tupleIJiiiiEEENS1_10collective13CollectiveMmaINS1_34MainloopSm90TmaGmmaWarpSpecializedILi6ENS5_IJNS4_1CILi1EEESB_SB_EEENS1_35KernelTmaWarpSpecializedCooperativeEEENS5_IJNSA_ILi128EEENSA_ILi256EEENSA_ILi32EEEEEENS_6half_tENS5_IJlSB_lEEESJ_SK_NS4_8TiledMMAINS4_8MMA_AtomIJNS4_4SM904GMMA26MMA_64x256x16_F32F16F16_SSILNSO_5MajorE0ELSQ_0ELNSO_7ScaleInE1ELSR_1EEEEEENS4_6LayoutINS5_IJNSA_ILi2EEESB_SB_EEENS5_IJSB_NSA_ILi0EEESX_EEEEENS5_IJNS4_10UnderscoreES10_S10_EEEEENS4_13SM90_TMA_LOADENS4_14ComposedLayoutINS4_7SwizzleILi2ELi4ELi3EEENS4_18smem_ptr_flag_bitsILi16EEENSU_INS5_IJNSA_ILi8EEESH_EEENS5_IJSH_SB_EEEEEEEvNS4_8identityES13_S1D_vS1E_EENS_8epilogue10collective6detail29Sm90TmaWarpSpecializedAdapterINS1H_15DefaultEpilogueISJ_SK_SK_NS1G_6thread17LinearCombinationISJ_Li1EffLNS1L_9ScaleType4KindE0ELNS_15FloatRoundStyleE2ESJ_EENS1_15EpilogueDefaultEEEEEvvEEEEvNT_6ParamsE --------------------------
	.section	.text._ZN7cutlass13device_kernelINS_4gemm6kernel13GemmUniversalIN4cute5tupleIJiiiiEEENS1_10collective13CollectiveMmaINS1_34MainloopSm90TmaGmmaWarpSpecializedILi6ENS5_IJNS4_1CILi1EEESB_SB_EEENS1_35KernelTmaWarpSpecializedCooperativeEEENS5_IJNSA_ILi128EEENSA_ILi256EEENSA_ILi32EEEEEENS_6half_tENS5_IJlSB_lEEESJ_SK_NS4_8TiledMMAINS4_8MMA_AtomIJNS4_4SM904GMMA26MMA_64x256x16_F32F16F16_SSILNSO_5MajorE0ELSQ_0ELNSO_7ScaleInE1ELSR_1EEEEEENS4_6LayoutINS5_IJNSA_ILi2EEESB_SB_EEENS5_IJSB_NSA_ILi0EEESX_EEEEENS5_IJNS4_10UnderscoreES10_S10_EEEEENS4_13SM90_TMA_LOADENS4_14ComposedLayoutINS4_7SwizzleILi2ELi4ELi3EEENS4_18smem_ptr_flag_bitsILi16EEENSU_INS5_IJNSA_ILi8EEESH_EEENS5_IJSH_SB_EEEEEEEvNS4_8identityES13_S1D_vS1E_EENS_8epilogue10collective6detail29Sm90TmaWarpSpecializedAdapterINS1H_15DefaultEpilogueISJ_SK_SK_NS1G_6thread17LinearCombinationISJ_Li1EffLNS1L_9ScaleType4KindE0ELNS_15FloatRoundStyleE2ESJ_EENS1_15EpilogueDefaultEEEEEvvEEEEvNT_6ParamsE,"ax",@progbits
	.align	128
.text._ZN7cutlass13device_kernelINS_4gemm6kernel13GemmUniversalIN4cute5tupleIJiiiiEEENS1_10collective13CollectiveMmaINS1_34MainloopSm90TmaGmmaWarpSpecializedILi6ENS5_IJNS4_1CILi1EEESB_SB_EEENS1_35KernelTmaWarpSpecializedCooperativeEEENS5_IJNSA_ILi128EEENSA_ILi256EEENSA_ILi32EEEEEENS_6half_tENS5_IJlSB_lEEESJ_SK_NS4_8TiledMMAINS4_8MMA_AtomIJNS4_4SM904GMMA26MMA_64x256x16_F32F16F16_SSILNSO_5MajorE0ELSQ_0ELNSO_7ScaleInE1ELSR_1EEEEEENS4_6LayoutINS5_IJNSA_ILi2EEESB_SB_EEENS5_IJSB_NSA_ILi0EEESX_EEEEENS5_IJNS4_10UnderscoreES10_S10_EEEEENS4_13SM90_TMA_LOADENS4_14ComposedLayoutINS4_7SwizzleILi2ELi4ELi3EEENS4_18smem_ptr_flag_bitsILi16EEENSU_INS5_IJNSA_ILi8EEESH_EEENS5_IJSH_SB_EEEEEEEvNS4_8identityES13_S1D_vS1E_EENS_8epilogue10collective6detail29Sm90TmaWarpSpecializedAdapterINS1H_15DefaultEpilogueISJ_SK_SK_NS1G_6thread17LinearCombinationISJ_Li1EffLNS1L_9ScaleType4KindE0ELNS_15FloatRoundStyleE2ESJ_EENS1_15EpilogueDefaultEEEEEvvEEEEvNT_6ParamsE:
        .type           _ZN7cutlass13device_kernelINS_4gemm6kernel13GemmUniversalIN4cute5tupleIJiiiiEEENS1_10collective13CollectiveMmaINS1_34MainloopSm90TmaGmmaWarpSpecializedILi6ENS5_IJNS4_1CILi1EEESB_SB_EEENS1_35KernelTmaWarpSpecializedCooperativeEEENS5_IJNSA_ILi128EEENSA_ILi256EEENSA_ILi32EEEEEENS_6half_tENS5_IJlSB_lEEESJ_SK_NS4_8TiledMMAINS4_8MMA_AtomIJNS4_4SM904GMMA26MMA_64x256x16_F32F16F16_SSILNSO_5MajorE0ELSQ_0ELNSO_7ScaleInE1ELSR_1EEEEEENS4_6LayoutINS5_IJNSA_ILi2EEESB_SB_EEENS5_IJSB_NSA_ILi0EEESX_EEEEENS5_IJNS4_10UnderscoreES10_S10_EEEEENS4_13SM90_TMA_LOADENS4_14ComposedLayoutINS4_7SwizzleILi2ELi4ELi3EEENS4_18smem_ptr_flag_bitsILi16EEENSU_INS5_IJNSA_ILi8EEESH_EEENS5_IJSH_SB_EEEEEEEvNS4_8identityES13_S1D_vS1E_EENS_8epilogue10collective6detail29Sm90TmaWarpSpecializedAdapterINS1H_15DefaultEpilogueISJ_SK_SK_NS1G_6thread17LinearCombinationISJ_Li1EffLNS1L_9ScaleType4KindE0ELNS_15FloatRoundStyleE2ESJ_EENS1_15EpilogueDefaultEEEEEvvEEEEvNT_6ParamsE,@function
        .size           _ZN7cutlass13device_kernelINS_4gemm6kernel13GemmUniversalIN4cute5tupleIJiiiiEEENS1_10collective13CollectiveMmaINS1_34MainloopSm90TmaGmmaWarpSpecializedILi6ENS5_IJNS4_1CILi1EEESB_SB_EEENS1_35KernelTmaWarpSpecializedCooperativeEEENS5_IJNSA_ILi128EEENSA_ILi256EEENSA_ILi32EEEEEENS_6half_tENS5_IJlSB_lEEESJ_SK_NS4_8TiledMMAINS4_8MMA_AtomIJNS4_4SM904GMMA26MMA_64x256x16_F32F16F16_SSILNSO_5MajorE0ELSQ_0ELNSO_7ScaleInE1ELSR_1EEEEEENS4_6LayoutINS5_IJNSA_ILi2EEESB_SB_EEENS5_IJSB_NSA_ILi0EEESX_EEEEENS5_IJNS4_10UnderscoreES10_S10_EEEEENS4_13SM90_TMA_LOADENS4_14ComposedLayoutINS4_7SwizzleILi2ELi4ELi3EEENS4_18smem_ptr_flag_bitsILi16EEENSU_INS5_IJNSA_ILi8EEESH_EEENS5_IJSH_SB_EEEEEEEvNS4_8identityES13_S1D_vS1E_EENS_8epilogue10collective6detail29Sm90TmaWarpSpecializedAdapterINS1H_15DefaultEpilogueISJ_SK_SK_NS1G_6thread17LinearCombinationISJ_Li1EffLNS1L_9ScaleType4KindE0ELNS_15FloatRoundStyleE2ESJ_EENS1_15EpilogueDefaultEEEEEvvEEEEvNT_6ParamsE,(.L_x_326 - _ZN7cutlass13device_kernelINS_4gemm6kernel13GemmUniversalIN4cute5tupleIJiiiiEEENS1_10collective13CollectiveMmaINS1_34MainloopSm90TmaGmmaWarpSpecializedILi6ENS5_IJNS4_1CILi1EEESB_SB_EEENS1_35KernelTmaWarpSpecializedCooperativeEEENS5_IJNSA_ILi128EEENSA_ILi256EEENSA_ILi32EEEEEENS_6half_tENS5_IJlSB_lEEESJ_SK_NS4_8TiledMMAINS4_8MMA_AtomIJNS4_4SM904GMMA26MMA_64x256x16_F32F16F16_SSILNSO_5MajorE0ELSQ_0ELNSO_7ScaleInE1ELSR_1EEEEEENS4_6LayoutINS5_IJNSA_ILi2EEESB_SB_EEENS5_IJSB_NSA_ILi0EEESX_EEEEENS5_IJNS4_10UnderscoreES10_S10_EEEEENS4_13SM90_TMA_LOADENS4_14ComposedLayoutINS4_7SwizzleILi2ELi4ELi3EEENS4_18smem_ptr_flag_bitsILi16EEENSU_INS5_IJNSA_ILi8EEESH_EEENS5_IJSH_SB_EEEEEEEvNS4_8identityES13_S1D_vS1E_EENS_8epilogue10collective6detail29Sm90TmaWarpSpecializedAdapterINS1H_15DefaultEpilogueISJ_SK_SK_NS1G_6thread17LinearCombinationISJ_Li1EffLNS1L_9ScaleType4KindE0ELNS_15FloatRoundStyleE2ESJ_EENS1_15EpilogueDefaultEEEEEvvEEEEvNT_6ParamsE)
        .other          _ZN7cutlass13device_kernelINS_4gemm6kernel13GemmUniversalIN4cute5tupleIJiiiiEEENS1_10collective13CollectiveMmaINS1_34MainloopSm90TmaGmmaWarpSpecializedILi6ENS5_IJNS4_1CILi1EEESB_SB_EEENS1_35KernelTmaWarpSpecializedCooperativeEEENS5_IJNSA_ILi128EEENSA_ILi256EEENSA_ILi32EEEEEENS_6half_tENS5_IJlSB_lEEESJ_SK_NS4_8TiledMMAINS4_8MMA_AtomIJNS4_4SM904GMMA26MMA_64x256x16_F32F16F16_SSILNSO_5MajorE0ELSQ_0ELNSO_7ScaleInE1ELSR_1EEEEEENS4_6LayoutINS5_IJNSA_ILi2EEESB_SB_EEENS5_IJSB_NSA_ILi0EEESX_EEEEENS5_IJNS4_10UnderscoreES10_S10_EEEEENS4_13SM90_TMA_LOADENS4_14ComposedLayoutINS4_7SwizzleILi2ELi4ELi3EEENS4_18smem_ptr_flag_bitsILi16EEENSU_INS5_IJNSA_ILi8EEESH_EEENS5_IJSH_SB_EEEEEEEvNS4_8identityES13_S1D_vS1E_EENS_8epilogue10collective6detail29Sm90TmaWarpSpecializedAdapterINS1H_15DefaultEpilogueISJ_SK_SK_NS1G_6thread17LinearCombinationISJ_Li1EffLNS1L_9ScaleType4KindE0ELNS_15FloatRoundStyleE2ESJ_EENS1_15EpilogueDefaultEEEEEvvEEEEvNT_6ParamsE,@"STO_CUDA_ENTRY STV_DEFAULT"
_ZN7cutlass13device_kernelINS_4gemm6kernel13GemmUniversalIN4cute5tupleIJiiiiEEENS1_10collective13CollectiveMmaINS1_34MainloopSm90TmaGmmaWarpSpecializedILi6ENS5_IJNS4_1CILi1EEESB_SB_EEENS1_35KernelTmaWarpSpecializedCooperativeEEENS5_IJNSA_ILi128EEENSA_ILi256EEENSA_ILi32EEEEEENS_6half_tENS5_IJlSB_lEEESJ_SK_NS4_8TiledMMAINS4_8MMA_AtomIJNS4_4SM904GMMA26MMA_64x256x16_F32F16F16_SSILNSO_5MajorE0ELSQ_0ELNSO_7ScaleInE1ELSR_1EEEEEENS4_6LayoutINS5_IJNSA_ILi2EEESB_SB_EEENS5_IJSB_NSA_ILi0EEESX_EEEEENS5_IJNS4_10UnderscoreES10_S10_EEEEENS4_13SM90_TMA_LOADENS4_14ComposedLayoutINS4_7SwizzleILi2ELi4ELi3EEENS4_18smem_ptr_flag_bitsILi16EEENSU_INS5_IJNSA_ILi8EEESH_EEENS5_IJSH_SB_EEEEEEEvNS4_8identityES13_S1D_vS1E_EENS_8epilogue10collective6detail29Sm90TmaWarpSpecializedAdapterINS1H_15DefaultEpilogueISJ_SK_SK_NS1G_6thread17LinearCombinationISJ_Li1EffLNS1L_9ScaleType4KindE0ELNS_15FloatRoundStyleE2ESJ_EENS1_15EpilogueDefaultEEEEEvvEEEEvNT_6ParamsE:
[----:B------:R-:W0:Y:S01]  /*0000*/  LDC R1, c[0x0][0x28] ;  /* 0x00000a00ff017b82 */ /* 0x000e220000000800 */
[----:B------:R-:W1:Y:S01]  /*0010*/  S2R R18, SR_TID.X ;  /* 0x0000000000127919 */ /* 0x000e620000002100 */
[----:B------:R-:W-:Y:S01]  /*0020*/  ELECT P0, URZ, PT ;  /* 0x00000000003f782f */ /* 0x000fe20003800000 */
[----:B------:R-:W-:Y:S01]  /*0030*/  BSSY B0, `(.L_x_0) ;  /* 0x000000f000007945 */ /* 0x000fe20003800000 */
[--C-:B-1----:R-:W-:Y:S02]  /*0040*/  SHF.R.U32.HI R0, RZ, 0x5, R18.reuse ;  /* 0x00000005ff007819 */ /* 0x102fe40000011612 */
[----:B------:R-:W-:-:S03]  /*0050*/  SHF.R.U32.HI R22, RZ, 0x7, R18 ;  /* 0x00000007ff167819 */ /* 0x000fc60000011612 */
[----:B------:R-:W1:Y:S04]  /*0060*/  SHFL.IDX PT, R5, R0, RZ, 0x1f ;  /* 0x00001fff00057589 */ /* 0x000e6800000e0000 */
[----:B------:R2:W3:Y:S01]  /*0070*/  SHFL.IDX PT, R8, R22, RZ, 0x1f ;  /* 0x00001fff16087589 */ /* 0x0004e200000e0000 */
[----:B-1----:R-:W-:-:S13]  /*0080*/  ISETP.NE.OR P0, PT, R5, RZ, !P0 ;  /* 0x000000ff0500720c */ /* 0x002fda0004705670 */
[----:B0-23--:R-:W-:Y:S05]  /*0090*/  @P0 BRA `(.L_x_1) ;  /* 0x0000000000200947 */ /* 0x00dfea0003800000 */
[----:B------:R-:W-:Y:S02]  /*00a0*/  ULDC.64 UR4, c[0x0][0x198] ;  /* 0x0000660000047ab9 */ /* 0x000fe40000000a00 */
[----:B------:R-:W-:Y:S02]  /*00b0*/  UIADD3 UR6, UP0, UR4, 0xf0, URZ ;  /* 0x000000f004067890 */ /* 0x000fe4000ff1e03f */
[----:B------:R-:W-:Y:S02]  /*00c0*/  UIADD3 UR4, UP1, UR4, 0x1f0, URZ ;  /* 0x000001f004047890 */ /* 0x000fe4000ff3e03f */
[----:B------:R-:W-:Y:S02]  /*00d0*/  UIADD3.X UR7, URZ, UR5, URZ, UP0, !UPT ;  /* 0x000000053f077290 */ /* 0x000fe400087fe43f */
[----:B------:R-:W-:-:S07]  /*00e0*/  UIADD3.X UR5, URZ, UR5, URZ, UP1, !UPT ;  /* 0x000000053f057290 */ /* 0x000fce0008ffe43f */
[----:B------:R0:W-:Y:S02]  /*00f0*/  UTMACCTL.PF [UR6] ;  /* 0x00000000060079b9 */ /* 0x0001e40008040000 */
[----:B------:R0:W-:Y:S02]  /*0100*/  UTMACCTL.PF [UR4] ;  /* 0x00000000040079b9 */ /* 0x0001e40008040000 */
[----:B0-----:R-:W-:Y:S01]  /*0110*/  NOP ;  /* 0x0000000000007918 */ /* 0x001fe20000000000 */
.L_x_1:
[----:B------:R-:W-:Y:S05]  /*0120*/  BSYNC B0 ;  /* 0x0000000000007941 */ /* 0x000fea0003800000 */
.L_x_0:
[----:B------:R-:W0:Y:S02]  /*0130*/  SHFL.IDX PT, R2, R0, RZ, 0x1f ;  /* 0x00001fff00027589 */ /* 0x000e2400000e0000 */
[----:B0-----:R-:W-:-:S13]  /*0140*/  ISETP.NE.AND P0, PT, R2, RZ, PT ;  /* 0x000000ff0200720c */ /* 0x001fda0003f05270 */
[----:B------:R-:W-:Y:S05]  /*0150*/  @P0 BRA `(.L_x_2) ;  /* 0x0000000000680947 */ /* 0x000fea0003800000 */
[----:B------:R-:W0:Y:S01]  /*0160*/  S2UR UR8, SR_CgaCtaId ;  /* 0x00000000000879c3 */ /* 0x000e220000008800 */
[----:B------:R-:W-:Y:S01]  /*0170*/  UMOV UR4, 0x400 ;  /* 0x0000040000047882 */ /* 0x000fe20000000000 */
[----:B------:R-:W-:Y:S01]  /*0180*/  UMOV UR5, 0x1 ;  /* 0x0000000100057882 */ /* 0x000fe20000000000 */
[----:B------:R-:W-:Y:S01]  /*0190*/  UMOV UR6, 0x100 ;  /* 0x0000010000067882 */ /* 0x000fe20000000000 */
[----:B------:R-:W-:Y:S01]  /*01a0*/  ELECT P0, URZ, PT ;  /* 0x00000000003f782f */ /* 0x000fe20003800000 */
[----:B------:R-:W-:-:S04]  /*01b0*/  UIADD3 UR6, -UR6, 0x100000, URZ ;  /* 0x0010000006067890 */ /* 0x000fc8000fffe13f */
[----:B------:R-:W-:Y:S02]  /*01c0*/  USHF.L.U32 UR7, UR6, 0xb, URZ ;  /* 0x0000000b06077899 */ /* 0x000fe4000800063f */
[----:B------:R-:W-:Y:S02]  /*01d0*/  USHF.L.U32 UR6, UR6, 0x1, URZ ;  /* 0x0000000106067899 */ /* 0x000fe4000800063f */
[----:B0-----:R-:W-:Y:S02]  /*01e0*/  ULEA UR8, UR8, UR4, 0x18 ;  /* 0x0000000408087291 */ /* 0x001fe4000f8ec03f */
[----:B------:R-:W-:-:S04]  /*01f0*/  UIADD3 UR4, -UR5, 0x100000, URZ ;  /* 0x0010000005047890 */ /* 0x000fc8000fffe13f */
[----:B------:R-:W-:Y:S02]  /*0200*/  USHF.L.U32 UR5, UR4, 0xb, URZ ;  /* 0x0000000b04057899 */ /* 0x000fe4000800063f */
[----:B------:R-:W-:Y:S01]  /*0210*/  USHF.L.U32 UR4, UR4, 0x1, URZ ;  /* 0x0000000104047899 */ /* 0x000fe2000800063f */
[----:B------:R-:W0:Y:S11]  /*0220*/  FENCE.VIEW.ASYNC.S ;  /* 0x00000000000073c6 */ /* 0x000e360000000000 */
[----:B0-----:R0:W1:Y:S01]  /*0230*/  SYNCS.EXCH.64 URZ, [UR8], UR4 ;  /* 0x00000004083f75b2 */ /* 0x0010620008000100 */
[----:B------:R0:W2:Y:S01]  /*0240*/  SYNCS.EXCH.64 URZ, [UR8+0x30], UR6 ;  /* 0x00003006083f75b2 */ /* 0x0000a20008000100 */
[----:B------:R0:W3:Y:S01]  /*0250*/  SYNCS.EXCH.64 URZ, [UR8+0x8], UR4 ;  /* 0x00000804083f75b2 */ /* 0x0000e20008000100 */
[----:B------:R0:W4:Y:S01]  /*0260*/  SYNCS.EXCH.64 URZ, [UR8+0x38], UR6 ;  /* 0x00003806083f75b2 */ /* 0x0001220008000100 */
[----:B------:R0:W0:Y:S01]  /*0270*/  SYNCS.EXCH.64 URZ, [UR8+0x10], UR4 ;  /* 0x00001004083f75b2 */ /* 0x0000220008000100 */
[----:B------:R0:W0:Y:S01]  /*0280*/  SYNCS.EXCH.64 URZ, [UR8+0x40], UR6 ;  /* 0x00004006083f75b2 */ /* 0x0000220008000100 */
[----:B------:R0:W0:Y:S01]  /*0290*/  SYNCS.EXCH.64 URZ, [UR8+0x18], UR4 ;  /* 0x00001804083f75b2 */ /* 0x0000220008000100 */
[----:B------:R0:W0:Y:S01]  /*02a0*/  SYNCS.EXCH.64 URZ, [UR8+0x48], UR6 ;  /* 0x00004806083f75b2 */ /* 0x0000220008000100 */
[----:B------:R0:W0:Y:S01]  /*02b0*/  SYNCS.EXCH.64 URZ, [UR8+0x20], UR4 ;  /* 0x00002004083f75b2 */ /* 0x0000220008000100 */
[----:B------:R0:W0:Y:S01]  /*02c0*/  SYNCS.EXCH.64 URZ, [UR8+0x50], UR6 ;  /* 0x00005006083f75b2 */ /* 0x0000220008000100 */
[----:B------:R0:W0:Y:S01]  /*02d0*/  SYNCS.EXCH.64 URZ, [UR8+0x28], UR4 ;  /* 0x00002804083f75b2 */ /* 0x0000220008000100 */
[----:B------:R0:W0:Y:S01]  /*02e0*/  SYNCS.EXCH.64 URZ, [UR8+0x58], UR6 ;  /* 0x00005806083f75b2 */ /* 0x0000220008000100 */
[----:B------:R-:W-:Y:S01]  /*02f0*/  NOP ;  /* 0x0000000000007918 */ /* 0x000fe20000000000 */
.L_x_2:
[----:B------:R-:W5:Y:S01]  /*0300*/  SHFL.IDX PT, R0, R0, RZ, 0x1f ;  /* 0x00001fff00007589 */ /* 0x000f6200000e0000 */
[----:B------:R-:W-:Y:S01]  /*0310*/  ELECT P0, URZ, PT ;  /* 0x00000000003f782f */ /* 0x000fe20003800000 */
[----:B------:R-:W1:Y:S01]  /*0320*/  LDC R2, c[0x0][0x65c] ;  /* 0x00019700ff027b82 */ /* 0x000e620000000800 */
[----:B------:R-:W-:Y:S01]  /*0330*/  SHF.R.S32.HI R6, RZ, 0x1f, R5 ;  /* 0x0000001fff067819 */ /* 0x000fe20000011405 */
[----:B------:R-:W2:Y:S01]  /*0340*/  S2R R3, SR_CTAID.Y ;  /* 0x0000000000037919 */ /* 0x000ea20000002600 */
[----:B0-----:R-:W-:Y:S01]  /*0350*/  UMOV UR4, 0x20 ;  /* 0x0000002000047882 */ /* 0x001fe20000000000 */
[----:B------:R-:W-:Y:S01]  /*0360*/  ISETP.NE.AND P2, PT, R8, RZ, PT ;  /* 0x000000ff0800720c */ /* 0x000fe20003f45270 */
[----:B------:R-:W-:Y:S01]  /*0370*/  NOP ;  /* 0x0000000000007918 */ /* 0x000fe20000000000 */
[----:B------:R-:W0:Y:S01]  /*0380*/  S2R R4, SR_CTAID.X ;  /* 0x0000000000047919 */ /* 0x000e220000002500 */
[----:B------:R-:W-:Y:S01]  /*0390*/  LEA.HI R6, R6, R5, RZ, 0x2 ;  /* 0x0000000506067211 */ /* 0x000fe200078f10ff */
[----:B------:R-:W-:Y:S01]  /*03a0*/  NOP ;  /* 0x0000000000007918 */ /* 0x000fe20000000000 */
[----:B-----5:R-:W-:-:S02]  /*03b0*/  ISETP.NE.OR P0, PT, R0, RZ, !P0 ;  /* 0x000000ff0000720c */ /* 0x020fc40004705670 */
[----:B-1----:R-:W-:-:S04]  /*03c0*/  ISETP.NE.AND P3, PT, R2, 0x1, PT ;  /* 0x000000010200780c */ /* 0x002fc80003f65270 */
[----:B------:R-:W-:Y:S02]  /*03d0*/  P2R R0, PR, RZ, 0x8 ;  /* 0x00000008ff007803 */ /* 0x000fe40000000000 */
[----:B------:R-:W-:-:S05]  /*03e0*/  LOP3.LUT R0, R6, 0xfffffffc, RZ, 0xc0, !PT ;  /* 0xfffffffc06007812 */ /* 0x000fca00078ec0ff */
[----:B------:R-:W-:Y:S01]  /*03f0*/  VOTEU.ALL UP0, P0 ;  /* 0x00000000003f7886 */ /* 0x000fe20000000000 */
[----:B------:R-:W-:Y:S01]  /*0400*/  IMAD.IADD R0, R5, 0x1, -R0 ;  /* 0x0000000105007824 */ /* 0x000fe200078e0a00 */
[----:B------:R-:W0:Y:S01]  /*0410*/  @P3 LDC R17, c[0x0][0x10] ;  /* 0x00000400ff113b82 */ /* 0x000e220000000800 */
[----:B------:R-:W-:Y:S01]  /*0420*/  VOTEU.ALL UP1, P0 ;  /* 0x00000000003f7886 */ /* 0x000fe20000020000 */
[----:B--2---:R-:W-:Y:S01]  /*0430*/  @P3 IMAD.MOV.U32 R6, RZ, RZ, R3 ;  /* 0x000000ffff063224 */ /* 0x004fe200078e0003 */
[----:B------:R-:W-:Y:S01]  /*0440*/  @!UP0 UMOV UR6, 0x400 ;  /* 0x0000040000068882 */ /* 0x000fe20000000000 */
[----:B------:R-:W-:-:S04]  /*0450*/  @!UP0 UIADD3 UR4, -UR4, 0x100000, URZ ;  /* 0x0010000004048890 */ /* 0x000fc8000fffe13f */
[----:B------:R-:W-:Y:S02]  /*0460*/  @!UP0 USHF.L.U32 UR5, UR4, 0xb, URZ ;  /* 0x0000000b04058899 */ /* 0x000fe4000800063f */
[----:B------:R-:W-:Y:S01]  /*0470*/  @!UP0 USHF.L.U32 UR4, UR4, 0x1, URZ ;  /* 0x0000000104048899 */ /* 0x000fe2000800063f */
[----:B------:R-:W-:Y:S02]  /*0480*/  @P3 IMAD.MOV.U32 R7, RZ, RZ, RZ ;  /* 0x000000ffff073224 */ /* 0x000fe400078e00ff */
[----:B------:R-:W-:Y:S01]  /*0490*/  IMAD.MOV.U32 R5, RZ, RZ, RZ ;  /* 0x000000ffff057224 */ /* 0x000fe200078e00ff */
[----:B------:R-:W1:Y:S01]  /*04a0*/  @!UP0 S2UR UR7, SR_CgaCtaId ;  /* 0x00000000000789c3 */ /* 0x000e620000008800 */
[----:B------:R-:W-:-:S07]  /*04b0*/  @P3 IMAD.MOV.U32 R11, RZ, RZ, RZ ;  /* 0x000000ffff0b3224 */ /* 0x000fce00078e00ff */
[----:B------:R-:W2:Y:S01]  /*04c0*/  @!P3 LDC R9, c[0x0][0xc] ;  /* 0x00000300ff09bb82 */ /* 0x000ea20000000800 */
[----:B0-----:R-:W-:-:S04]  /*04d0*/  @P3 IMAD.WIDE.U32 R16, R4, R17, R6 ;  /* 0x0000001104103225 */ /* 0x001fc800078e0006 */
[----:B------:R-:W-:Y:S01]  /*04e0*/  @P3 IMAD.IADD R17, R17, 0x1, R11 ;  /* 0x0000000111113824 */ /* 0x000fe200078e020b */
[----:B-1----:R-:W-:Y:S01]  /*04f0*/  @!UP0 ULEA UR6, UR7, UR6, 0x18 ;  /* 0x0000000607068291 */ /* 0x002fe2000f8ec03f */
[----:B------:R-:W-:Y:S01]  /*0500*/  VOTEU.ALL UP0, P0 ;  /* 0x00000000003f7886 */ /* 0x000fe20000000000 */
[----:B------:R-:W-:-:S04]  /*0510*/  ISETP.NE.AND P0, PT, R0, 0x3, PT ;  /* 0x000000030000780c */ /* 0x000fc80003f05270 */
[----:B------:R-:W-:Y:S01]  /*0520*/  ISETP.EQ.OR P0, PT, R0, RZ, !P0 ;  /* 0x000000ff0000720c */ /* 0x000fe20004702670 */
[----:B--2---:R-:W-:-:S03]  /*0530*/  @!P3 IMAD.WIDE.U32 R6, R9, R3, R4 ;  /* 0x000000030906b225 */ /* 0x004fc600078e0004 */
[C---:B------:R-:W-:Y:S01]  /*0540*/  ISETP.EQ.AND P0, PT, R8.reuse, RZ, P0 ;  /* 0x000000ff0800720c */ /* 0x040fe20000702270 */
[----:B------:R-:W-:Y:S01]  /*0550*/  VIADD R8, R8, 0xffffffff ;  /* 0xffffffff08087836 */ /* 0x000fe20000000000 */
[----:B------:R-:W0:Y:S02]  /*0560*/  FENCE.VIEW.ASYNC.S ;  /* 0x00000000000073c6 */ /* 0x000e240000000000 */
[----:B0-----:R0:W3:Y:S01]  /*0570*/  @!UP0 SYNCS.EXCH.64 URZ, [UR6+0x70], UR4 ;  /* 0x00007004063f85b2 */ /* 0x0010e20008000100 */
[----:B------:R-:W-:Y:S01]  /*0580*/  @!P3 IMAD.MOV.U32 R16, RZ, RZ, R6 ;  /* 0x000000ffff10b224 */ /* 0x000fe200078e0006 */
[----:B------:R-:W-:Y:S01]  /*0590*/  SEL R19, RZ, 0x1, !P0 ;  /* 0x00000001ff137807 */ /* 0x000fe20004000000 */
[----:B------:R-:W-:Y:S01]  /*05a0*/  @!P3 IMAD.MOV.U32 R17, RZ, RZ, R7 ;  /* 0x000000ffff11b224 */ /* 0x000fe200078e0007 */
[----:B------:R-:W-:-:S04]  /*05b0*/  ISETP.GE.U32.AND P1, PT, R8, 0x2, PT ;  /* 0x000000020800780c */ /* 0x000fc80003f26070 */
[----:B------:R-:W-:Y:S01]  /*05c0*/  SEL R19, R19, 0x2, P1 ;  /* 0x0000000213137807 */ /* 0x000fe20000800000 */
[----:B------:R0:W3:Y:S01]  /*05d0*/  @!UP1 SYNCS.EXCH.64 URZ, [UR6+0x78], UR4 ;  /* 0x00007804063f95b2 */ /* 0x0000e20008000100 */
[----:B------:R-:W-:Y:S01]  /*05e0*/  NOP ;  /* 0x0000000000007918 */ /* 0x000fe20000000000 */
[----:B---34-:R-:W-:Y:S06]  /*05f0*/  BAR.SYNC.DEFER_BLOCKING 0x0 ;  /* 0x0000000000007b1d */ /* 0x018fec0000010000 */
[----:B------:R-:W-:Y:S05]  /*0600*/  @!P2 BRA `(.L_x_3) ;  /* 0x0000009400dca947 */ /* 0x000fea0003800000 */
[----:B------:R-:W-:-:S13]  /*0610*/  ISETP.GT.U32.AND P0, PT, R8, 0x1, PT ;  /* 0x000000010800780c */ /* 0x000fda0003f04070 */
[----:B0-----:R-:W-:Y:S05]  /*0620*/  @P0 EXIT ;  /* 0x000000000000094d */ /* 0x001fea0003800000 */
[----:B------:R-:W-:Y:S01]  /*0630*/  ULDC.64 UR4, c[0x0][0x650] ;  /* 0x0001940000047ab9 */ /* 0x000fe20000000a00 */
[----:B------:R-:W-:Y:S01]  /*0640*/  PRMT R0, RZ, 0x7610, R0 ;  /* 0x00007610ff007816 */ /* 0x000fe20000000000 */
[----:B------:R-:W-:Y:S01]  /*0650*/  IMAD.MOV.U32 R153, RZ, RZ, -0x1 ;  /* 0xffffffffff997424 */ /* 0x000fe200078e00ff */
[----:B------:R-:W-:Y:S01]  /*0660*/  ISETP.GE.U32.AND P0, PT, R16, UR4, PT ;  /* 0x0000000410007c0c */ /* 0x000fe2000bf06070 */
[----:B------:R-:W-:Y:S02]  /*0670*/  IMAD.MOV.U32 R152, RZ, RZ, -0x1 ;  /* 0xffffffffff987424 */ /* 0x000fe400078e00ff */
[----:B------:R-:W-:Y:S01]  /*0680*/  IMAD.MOV.U32 R23, RZ, RZ, -0x1 ;  /* 0xffffffffff177424 */ /* 0x000fe200078e00ff */
[----:B------:R-:W-:-:S13]  /*0690*/  ISETP.GE.U32.AND.EX P0, PT, R17, UR5, PT, P0 ;  /* 0x0000000511007c0c */ /* 0x000fda000bf06100 */
[----:B------:R-:W-:Y:S05]  /*06a0*/  @P0 BRA `(.L_x_4) ;  /* 0x0000000400540947 */ /* 0x000fea0003800000 */
[----:B------:R-:W0:Y:S01]  /*06b0*/  LDC.64 R14, c[0x0][0x628] ;  /* 0x00018a00ff0e7b82 */ /* 0x000e220000000a00 */
[----:B------:R-:W-:Y:S02]  /*06c0*/  IMAD.MOV.U32 R6, RZ, RZ, R16 ;  /* 0x000000ffff067224 */ /* 0x000fe400078e0010 */
[----:B------:R-:W-:-:S05]  /*06d0*/  IMAD.MOV.U32 R7, RZ, RZ, R17 ;  /* 0x000000ffff077224 */ /* 0x000fca00078e0011 */
[----:B------:R-:W1:Y:S08]  /*06e0*/  LDC R0, c[0x0][0x630] ;  /* 0x00018c00ff007b82 */ /* 0x000e700000000800 */
[----:B------:R-:W2:Y:S01]  /*06f0*/  LDC.64 R20, c[0x0][0x620] ;  /* 0x00018800ff147b82 */ /* 0x000ea20000000a00 */
[----:B0-----:R-:W-:-:S04]  /*0700*/  ISETP.NE.U32.AND P0, PT, R14, RZ, PT ;  /* 0x000000ff0e00720c */ /* 0x001fc80003f05070 */
[----:B------:R-:W-:-:S13]  /*0710*/  ISETP.NE.AND.EX P0, PT, R15, RZ, PT, P0 ;  /* 0x000000ff0f00720c */ /* 0x000fda0003f05300 */
[----:B-12---:R-:W-:Y:S05]  /*0720*/  @!P0 BRA `(.L_x_5) ;  /* 0x0000000000288947 */ /* 0x006fea0003800000 */
[----:B------:R-:W0:Y:S02]  /*0730*/  LDC R11, c[0x0][0x634] ;  /* 0x00018d00ff0b7b82 */ /* 0x000e240000000800 */
[----:B0-----:R-:W-:-:S05]  /*0740*/  IADD3 R11, P0, R16, R11, RZ ;  /* 0x0000000b100b7210 */ /* 0x001fca0007f1e0ff */
[----:B------:R-:W-:-:S04]  /*0750*/  IMAD.X R13, RZ, RZ, R17, P0 ;  /* 0x000000ffff0d7224 */ /* 0x000fc800000e0611 */
[----:B------:R-:W-:-:S04]  /*0760*/  IMAD.WIDE.U32 R6, R13, R14, RZ ;  /* 0x0000000e0d067225 */ /* 0x000fc800078e00ff */
[----:B------:R-:W-:-:S04]  /*0770*/  IMAD.WIDE.U32 R8, P0, R11, R15, R6 ;  /* 0x0000000f0b087225 */ /* 0x000fc80007800006 */
[----:B------:R-:W-:-:S04]  /*0780*/  IMAD.WIDE.U32 R6, R11, R14, RZ ;  /* 0x0000000e0b067225 */ /* 0x000fc800078e00ff */
[----:B------:R-:W-:Y:S01]  /*0790*/  IMAD.X R11, RZ, RZ, RZ, P0 ;  /* 0x000000ffff0b7224 */ /* 0x000fe200000e06ff */
[----:B------:R-:W-:Y:S01]  /*07a0*/  IADD3 RZ, P0, R7, R8, RZ ;  /* 0x0000000807ff7210 */ /* 0x000fe20007f1e0ff */
[----:B------:R-:W-:-:S04]  /*07b0*/  IMAD.MOV.U32 R10, RZ, RZ, R9 ;  /* 0x000000ffff0a7224 */ /* 0x000fc800078e0009 */
[----:B------:R-:W-:-:S08]  /*07c0*/  IMAD.WIDE.U32.X R6, R13, R15, R10, P0 ;  /* 0x0000000f0d067225 */ /* 0x000fd000000e040a */
.L_x_5:
[-CC-:B------:R-:W-:Y:S01]  /*07d0*/  SHF.R.U64 R23, R6, R0.reuse, R7.reuse ;  /* 0x0000000006177219 */ /* 0x180fe20000001207 */
[----:B------:R-:W0:Y:S01]  /*07e0*/  LDC R10, c[0x0][0x618] ;  /* 0x00018600ff0a7b82 */ /* 0x000e220000000800 */
[----:B------:R-:W-:Y:S01]  /*07f0*/  SHF.R.U32.HI R5, RZ, R0, R7 ;  /* 0x00000000ff057219 */ /* 0x000fe20000011607 */
[----:B------:R-:W-:Y:S01]  /*0800*/  ULDC UR4, c[0x0][0x150] ;  /* 0x0000540000047ab9 */ /* 0x000fe20000000800 */
[----:B------:R-:W-:Y:S02]  /*0810*/  IADD3 R9, P0, RZ, -R23, RZ ;  /* 0x80000017ff097210 */ /* 0x000fe40007f1e0ff */
[----:B------:R-:W-:-:S03]  /*0820*/  I2FP.F32.U32 R0, R4 ;  /* 0x0000000400007245 */ /* 0x000fc60000201000 */
[----:B------:R-:W1:Y:S01]  /*0830*/  LDC.64 R28, c[0x0][0x640] ;  /* 0x00019000ff1c7b82 */ /* 0x000e620000000a00 */
[----:B------:R-:W-:Y:S02]  /*0840*/  IMAD.X R11, RZ, RZ, ~R5, P0 ;  /* 0x000000ffff0b7224 */ /* 0x000fe400000e0e05 */
[----:B------:R-:W-:Y:S01]  /*0850*/  FMUL R0, R0, UR4 ;  /* 0x0000000400007c20 */ /* 0x000fe20008400000 */
[----:B------:R-:W-:Y:S01]  /*0860*/  IMAD.WIDE.U32 R6, R9, R20, R16 ;  /* 0x0000001409067225 */ /* 0x000fe200078e0010 */
[----:B------:R-:W-:-:S03]  /*0870*/  ULDC UR4, c[0x0][0x154] ;  /* 0x0000550000047ab9 */ /* 0x000fc60000000800 */
[----:B------:R-:W-:Y:S01]  /*0880*/  IMAD R8, R11, R20, RZ ;  /* 0x000000140b087224 */ /* 0x000fe200078e02ff */
[----:B------:R-:W2:Y:S01]  /*0890*/  LDC R5, c[0x0][0x144] ;  /* 0x00005100ff057b82 */ /* 0x000ea20000000800 */
[----:B------:R-:W3:Y:S02]  /*08a0*/  F2I.U32.TRUNC.NTZ R0, R0 ;  /* 0x0000000000007305 */ /* 0x000ee4000020f000 */
[----:B------:R-:W-:-:S04]  /*08b0*/  IMAD R9, R9, R21, R8 ;  /* 0x0000001509097224 */ /* 0x000fc800078e0208 */
[----:B------:R-:W-:Y:S01]  /*08c0*/  IMAD.IADD R7, R7, 0x1, R9 ;  /* 0x0000000107077824 */ /* 0x000fe200078e0209 */
[----:B------:R-:W4:Y:S01]  /*08d0*/  LDC R12, c[0x0][0x608] ;  /* 0x00018200ff0c7b82 */ /* 0x000f220000000800 */
[----:B------:R-:W-:-:S03]  /*08e0*/  IMAD.MOV.U32 R9, RZ, RZ, -0x1 ;  /* 0xffffffffff097424 */ /* 0x000fc600078e00ff */
[-CC-:B0-----:R-:W-:Y:S02]  /*08f0*/  SHF.R.U64 R20, R6, R10.reuse, R7.reuse ;  /* 0x0000000a06147219 */ /* 0x181fe40000001207 */
[----:B------:R-:W-:Y:S02]  /*0900*/  I2FP.F32.U32 R6, R3 ;  /* 0x0000000300067245 */ /* 0x000fe40000201000 */
[----:B------:R-:W0:Y:S01]  /*0910*/  LDC R26, c[0x0][0x658] ;  /* 0x00019600ff1a7b82 */ /* 0x000e220000000800 */
[----:B-1----:R-:W-:Y:S01]  /*0920*/  ISETP.NE.U32.AND P0, PT, R28, RZ, PT ;  /* 0x000000ff1c00720c */ /* 0x002fe20003f05070 */
[----:B---3--:R-:W-:Y:S01]  /*0930*/  IMAD.MOV R8, RZ, RZ, -R0 ;  /* 0x000000ffff087224 */ /* 0x008fe200078e0a00 */
[----:B------:R-:W-:Y:S01]  /*0940*/  SHF.R.U32.HI R7, RZ, R10, R7 ;  /* 0x0000000aff077219 */ /* 0x000fe20000011607 */
[----:B------:R-:W-:Y:S01]  /*0950*/  FMUL R6, R6, UR4 ;  /* 0x0000000406067c20 */ /* 0x000fe20008400000 */
[----:B------:R-:W-:-:S03]  /*0960*/  ISETP.NE.AND.EX P0, PT, R29, RZ, PT, P0 ;  /* 0x000000ff1d00720c */ /* 0x000fc60003f05300 */
[----:B------:R-:W1:Y:S01]  /*0970*/  LDC R14, c[0x0][0x148] ;  /* 0x00005200ff0e7b82 */ /* 0x000e620000000800 */
[----:B--2---:R-:W-:-:S07]  /*0980*/  IMAD R0, R5, R8, R4 ;  /* 0x0000000805007224 */ /* 0x004fce00078e0204 */
[----:B------:R-:W2:Y:S01]  /*0990*/  LDC R24, c[0x0][0x600] ;  /* 0x00018000ff187b82 */ /* 0x000ea20000000800 */
[-CC-:B----4-:R-:W-:Y:S02]  /*09a0*/  SHF.R.U64 R30, R20, R12.reuse, R7.reuse ;  /* 0x0000000c141e7219 */ /* 0x190fe40000001207 */
[----:B------:R-:W-:Y:S01]  /*09b0*/  SHF.R.U32.HI R5, RZ, R12, R7 ;  /* 0x0000000cff057219 */ /* 0x000fe20000011607 */
[----:B------:R-:W-:Y:S01]  /*09c0*/  IMAD.MOV.U32 R7, RZ, RZ, 0x1 ;  /* 0x00000001ff077424 */ /* 0x000fe200078e00ff */
[----:B------:R3:W4:Y:S03]  /*09d0*/  F2I.U32.TRUNC.NTZ R12, R6 ;  /* 0x00000006000c7305 */ /* 0x000726000020f000 */
[----:B------:R-:W1:Y:S01]  /*09e0*/  LDC R15, c[0x0][0x648] ;  /* 0x00019200ff0f7b82 */ /* 0x000e620000000800 */
[-C--:B0-----:R-:W-:Y:S02]  /*09f0*/  SHF.L.U32 R4, R9, R26.reuse, RZ ;  /* 0x0000001a09047219 */ /* 0x081fe400000006ff */
[----:B------:R-:W-:-:S02]  /*0a00*/  SHF.R.U64 R32, R30, R26, R5 ;  /* 0x0000001a1e207219 */ /* 0x000fc40000001205 */
[----:B------:R-:W-:Y:S02]  /*0a10*/  LOP3.LUT R11, RZ, R4, RZ, 0x33, !PT ;  /* 0x00000004ff0b7212 */ /* 0x000fe400078e33ff */
[-C--:B------:R-:W-:Y:S01]  /*0a20*/  SHF.R.U32.HI R5, RZ, R26.reuse, R5 ;  /* 0x0000001aff057219 */ /* 0x080fe20000011605 */
[----:B------:R-:W0:Y:S01]  /*0a30*/  LDC R21, c[0x0][0x638] ;  /* 0x00018e00ff157b82 */ /* 0x000e220000000800 */
[----:B------:R-:W-:Y:S01]  /*0a40*/  SHF.L.U32 R10, R7, R26, RZ ;  /* 0x0000001a070a7219 */ /* 0x000fe200000006ff */
[----:B------:R-:W-:-:S06]  /*0a50*/  IMAD.MOV.U32 R4, RZ, RZ, R32 ;  /* 0x000000ffff047224 */ /* 0x000fcc00078e0020 */
[----:B------:R-:W0:Y:S01]  /*0a60*/  LDC R153, c[0x0][0x610] ;  /* 0x00018400ff997b82 */ /* 0x000e220000000800 */
[----:B---34-:R-:W-:Y:S05]  /*0a70*/  @!P0 BRA `(.L_x_6) ;  /* 0x0000000000288947 */ /* 0x018fea0003800000 */
[----:B------:R-:W3:Y:S02]  /*0a80*/  LDC R9, c[0x0][0x64c] ;  /* 0x00019300ff097b82 */ /* 0x000ee40000000800 */
[----:B---3--:R-:W-:-:S05]  /*0a90*/  IADD3 R9, P0, R32, R9, RZ ;  /* 0x0000000920097210 */ /* 0x008fca0007f1e0ff */
        /* <DEDUP_REMOVED lines=8> */
.L_x_6:
[----:B-1----:R-:W-:Y:S01]  /*0b20*/  SHF.R.U64 R4, R4, R15, R5 ;  /* 0x0000000f04047219 */ /* 0x002fe20000001205 */
[----:B--2---:R-:W-:Y:S01]  /*0b30*/  VIADD R5, R24, 0xffffffff ;  /* 0xffffffff18057836 */ /* 0x004fe20000000000 */
[----:B------:R-:W-:Y:S01]  /*0b40*/  LOP3.LUT R11, R30, R11, RZ, 0xc0, !PT ;  /* 0x0000000b1e0b7212 */ /* 0x000fe200078ec0ff */
[----:B------:R-:W-:Y:S02]  /*0b50*/  IMAD.MOV R12, RZ, RZ, -R12 ;  /* 0x000000ffff0c7224 */ /* 0x000fe400078e0a0c */
[----:B------:R-:W-:Y:S02]  /*0b60*/  IMAD.MOV R6, RZ, RZ, -R4 ;  /* 0x000000ffff067224 */ /* 0x000fe400078e0a04 */
[----:B------:R-:W-:Y:S01]  /*0b70*/  IMAD R11, R10, R4, R11 ;  /* 0x000000040a0b7224 */ /* 0x000fe200078e020b */
[----:B------:R-:W-:Y:S01]  /*0b80*/  LOP3.LUT R4, R20, R5, RZ, 0xc0, !PT ;  /* 0x0000000514047212 */ /* 0x000fe200078ec0ff */
[----:B------:R-:W-:Y:S02]  /*0b90*/  @P3 IMAD R0, R14, R12, R3 ;  /* 0x0000000c0e003224 */ /* 0x000fe400078e0203 */
[----:B0-----:R-:W-:-:S02]  /*0ba0*/  IMAD R3, R6, R21, R32 ;  /* 0x0000001506037224 */ /* 0x001fc400078e0220 */
[----:B------:R-:W-:Y:S02]  /*0bb0*/  IMAD R153, R11, R153, R0 ;  /* 0x000000990b997224 */ /* 0x000fe400078e0200 */
[----:B------:R-:W-:Y:S02]  /*0bc0*/  IMAD R4, R3, R24, R4 ;  /* 0x0000001803047224 */ /* 0x000fe400078e0204 */
[----:B------:R-:W-:-:S03]  /*0bd0*/  IMAD.MOV.U32 R0, RZ, RZ, 0x1 ;  /* 0x00000001ff007424 */ /* 0x000fc600078e00ff */
[----:B------:R-:W-:Y:S02]  /*0be0*/  SEL R152, R4, R153, !P3 ;  /* 0x0000009904987207 */ /* 0x000fe40005800000 */
[----:B------:R-:W-:-:S07]  /*0bf0*/  SEL R153, R153, R4, !P3 ;  /* 0x0000000499997207 */ /* 0x000fce0005800000 */
.L_x_4:
[----:B------:R-:W-:-:S08]  /*0c00*/  NOP ;  /* 0x0000000000007918 */ /* 0x000fd00000000000 */
[----:B------:R-:W0:Y:S02]  /*0c10*/  USETMAXREG.TRY_ALLOC.CTAPOOL UP0, 0xe8 ;  /* 0x000000e8000079c8 */ /* 0x000e240008000600 */
[----:B0-----:R-:W-:-:S13]  /*0c20*/  PLOP3.LUT P0, PT, PT, PT, UP0, 0x80, 0x0 ;  /* 0x000000000000781c */ /* 0x001fda0003f0f008 */
[----:B------:R-:W-:Y:S05]  /*0c30*/  @!P0 BRA `(.L_x_4) ;  /* 0xfffffffc00f08947 */ /* 0x000fea000383ffff */
[----:B------:R-:W-:Y:S01]  /*0c40*/  ULDC.64 UR4, c[0x0][0x598] ;  /* 0x0001660000047ab9 */ /* 0x000fe20000000a00 */
[----:B------:R-:W-:Y:S01]  /*0c50*/  ULDC.64 UR36, c[0x0][0x208] ;  /* 0x0000820000247ab9 */ /* 0x000fe20000000a00 */
[----:B------:R-:W-:-:S04]  /*0c60*/  ISETP.NE.U32.AND P0, PT, RZ, UR4, PT ;  /* 0x00000004ff007c0c */ /* 0x000fc8000bf05070 */
[----:B------:R-:W-:-:S13]  /*0c70*/  ISETP.NE.AND.EX P0, PT, RZ, UR5, PT, P0 ;  /* 0x00000005ff007c0c */ /* 0x000fda000bf05300 */
[----:B------:R-:W-:Y:S05]  /*0c80*/  @!P0 BRA `(.L_x_7) ;  /* 0x00000000001c8947 */ /* 0x000fea0003800000 */
[----:B------:R-:W0:Y:S02]  /*0c90*/  LDC.64 R4, c[0x0][0x598] ;  /* 0x00016600ff047b82 */ /* 0x000e240000000a00 */
[----:B0-----:R-:W2:Y:S02]  /*0ca0*/  LDG.E.64 R4, desc[UR36][R4.64] ;  /* 0x0000002404047981 */ /* 0x001ea4000c1e1b00 */
[----:B--2---:R-:W-:-:S04]  /*0cb0*/  ISETP.NE.U32.AND P0, PT, R4, RZ, PT ;  /* 0x000000ff0400720c */ /* 0x004fc80003f05070 */
[----:B------:R-:W-:-:S13]  /*0cc0*/  ISETP.NE.AND.EX P0, PT, R5, RZ, PT, P0 ;  /* 0x000000ff0500720c */ /* 0x000fda0003f05300 */
[----:B------:R-:W-:Y:S05]  /*0cd0*/  @!P0 BRA `(.L_x_7) ;  /* 0x0000000000088947 */ /* 0x000fea0003800000 */
[----:B------:R0:W5:Y:S01]  /*0ce0*/  LD.E R154, desc[UR36][R4.64] ;  /* 0x00000024049a7980 */ /* 0x000162000c101900 */
[----:B------:R-:W-:Y:S05]  /*0cf0*/  BRA `(.L_x_8) ;  /* 0x0000000000247947 */ /* 0x000fea0003800000 */
.L_x_7:
[----:B------:R-:W-:Y:S02]  /*0d00*/  ULDC.64 UR4, c[0x0][0x588] ;  /* 0x0001620000047ab9 */ /* 0x000fe40000000a00 */
[----:B------:R-:W-:-:S04]  /*0d10*/  ISETP.NE.U32.AND P0, PT, RZ, UR4, PT ;  /* 0x00000004ff007c0c */ /* 0x000fc8000bf05070 */
[----:B------:R-:W-:-:S13]  /*0d20*/  ISETP.NE.AND.EX P0, PT, RZ, UR5, PT, P0 ;  /* 0x00000005ff007c0c */ /* 0x000fda000bf05300 */
[----:B------:R-:W-:Y:S05]  /*0d30*/  @!P0 BRA `(.L_x_9) ;  /* 0x00000000000c8947 */ /* 0x000fea0003800000 */
[----:B------:R-:W0:Y:S02]  /*0d40*/  LDC.64 R154, c[0x0][0x588] ;  /* 0x00016200ff9a7b82 */ /* 0x000e240000000a00 */
[----:B0-----:R1:W5:Y:S01]  /*0d50*/  LDG.E R154, desc[UR36][R154.64] ;  /* 0x000000249a9a7981 */ /* 0x001362000c1e1900 */
[----:B------:R-:W-:Y:S05]  /*0d60*/  BRA `(.L_x_8) ;  /* 0x0000000000087947 */ /* 0x000fea0003800000 */
.L_x_9:
[----:B------:R-:W-:Y:S02]  /*0d70*/  ULDC UR4, c[0x0][0x580] ;  /* 0x0001600000047ab9 */ /* 0x000fe40000000800 */
[----:B------:R-:W-:-:S07]  /*0d80*/  IMAD.U32 R154, RZ, RZ, UR4 ;  /* 0x00000004ff9a7e24 */ /* 0x000fce000f8e00ff */
.L_x_8:
[----:B------:R-:W-:Y:S02]  /*0d90*/  ULDC.64 UR4, c[0x0][0x5a0] ;  /* 0x0001680000047ab9 */ /* 0x000fe40000000a00 */
[----:B------:R-:W-:-:S04]  /*0da0*/  ISETP.NE.U32.AND P0, PT, RZ, UR4, PT ;  /* 0x00000004ff007c0c */ /* 0x000fc8000bf05070 */
[----:B------:R-:W-:-:S13]  /*0db0*/  ISETP.NE.AND.EX P0, PT, RZ, UR5, PT, P0 ;  /* 0x00000005ff007c0c */ /* 0x000fda000bf05300 */
[----:B------:R-:W-:Y:S05]  /*0dc0*/  @!P0 BRA `(.L_x_10) ;  /* 0x00000000001c8947 */ /* 0x000fea0003800000 */
[----:B0-----:R-:W0:Y:S02]  /*0dd0*/  LDC.64 R4, c[0x0][0x5a0] ;  /* 0x00016800ff047b82 */ /* 0x001e240000000a00 */
[----:B0-----:R-:W2:Y:S02]  /*0de0*/  LDG.E.64 R4, desc[UR36][R4.64] ;  /* 0x0000002404047981 */ /* 0x001ea4000c1e1b00 */
[----:B--2---:R-:W-:-:S04]  /*0df0*/  ISETP.NE.U32.AND P0, PT, R4, RZ, PT ;  /* 0x000000ff0400720c */ /* 0x004fc80003f05070 */
[----:B------:R-:W-:-:S13]  /*0e00*/  ISETP.NE.AND.EX P0, PT, R5, RZ, PT, P0 ;  /* 0x000000ff0500720c */ /* 0x000fda0003f05300 */
[----:B------:R-:W-:Y:S05]  /*0e10*/  @!P0 BRA `(.L_x_10) ;  /* 0x0000000000088947 */ /* 0x000fea0003800000 */
[----:B-1----:R0:W5:Y:S01]  /*0e20*/  LD.E R155, desc[UR36][R4.64] ;  /* 0x00000024049b7980 */ /* 0x002162000c101900 */
[----:B------:R-:W-:Y:S05]  /*0e30*/  BRA `(.L_x_11) ;  /* 0x0000000000247947 */ /* 0x000fea0003800000 */
.L_x_10:
[----:B------:R-:W-:Y:S02]  /*0e40*/  ULDC.64 UR4, c[0x0][0x590] ;  /* 0x0001640000047ab9 */ /* 0x000fe40000000a00 */
[----:B------:R-:W-:-:S04]  /*0e50*/  ISETP.NE.U32.AND P0, PT, RZ, UR4, PT ;  /* 0x00000004ff007c0c */ /* 0x000fc8000bf05070 */
[----:B------:R-:W-:-:S13]  /*0e60*/  ISETP.NE.AND.EX P0, PT, RZ, UR5, PT, P0 ;  /* 0x00000005ff007c0c */ /* 0x000fda000bf05300 */
[----:B------:R-:W-:Y:S05]  /*0e70*/  @!P0 BRA `(.L_x_12) ;  /* 0x00000000000c8947 */ /* 0x000fea0003800000 */
[----:B0-----:R-:W1:Y:S02]  /*0e80*/  LDC.64 R4, c[0x0][0x590] ;  /* 0x00016400ff047b82 */ /* 0x001e640000000a00 */
[----:B-1----:R1:W5:Y:S01]  /*0e90*/  LDG.E R155, desc[UR36][R4.64] ;  /* 0x00000024049b7981 */ /* 0x002362000c1e1900 */
[----:B------:R-:W-:Y:S05]  /*0ea0*/  BRA `(.L_x_11) ;  /* 0x0000000000087947 */ /* 0x000fea0003800000 */
.L_x_12:
[----:B------:R-:W-:Y:S02]  /*0eb0*/  ULDC UR4, c[0x0][0x584] ;  /* 0x0001610000047ab9 */ /* 0x000fe40000000800 */
[----:B-1----:R-:W-:-:S07]  /*0ec0*/  IMAD.U32 R155, RZ, RZ, UR4 ;  /* 0x00000004ff9b7e24 */ /* 0x002fce000f8e00ff */
.L_x_11:
[----:B------:R-:W-:-:S13]  /*0ed0*/  LOP3.LUT P0, RZ, R0, 0xff, RZ, 0xc0, !PT ;  /* 0x000000ff00ff7812 */ /* 0x000fda000780c0ff */
[----:B------:R-:W-:Y:S05]  /*0ee0*/  @!P0 EXIT ;  /* 0x000000000000894d */ /* 0x000fea0003800000 */
[----:B------:R-:W-:Y:S01]  /*0ef0*/  ULDC UR4, c[0x0][0x28c] ;  /* 0x0000a30000047ab9 */ /* 0x000fe20000000800 */
[----:B------:R-:W-:Y:S01]  /*0f00*/  LOP3.LUT R158, R19, 0x1, RZ, 0xfc, !PT ;  /* 0x00000001139e7812 */ /* 0x000fe200078efcff */
[----:B------:R-:W-:Y:S01]  /*0f10*/  UIADD3 UR4, UR4, 0x1f, URZ ;  /* 0x0000001f04047890 */ /* 0x000fe2000fffe03f */
[----:B------:R-:W-:Y:S01]  /*0f20*/  UMOV UR38, URZ ;  /* 0x0000003f00267c82 */ /* 0x000fe20008000000 */
[----:B------:R-:W-:Y:S02]  /*0f30*/  UMOV UR39, URZ ;  /* 0x0000003f00277c82 */ /* 0x000fe40008000000 */
[----:B------:R-:W-:-:S04]  /*0f40*/  USHF.R.S32.HI UR5, URZ, 0x1f, UR4 ;  /* 0x0000001f3f057899 */ /* 0x000fc80008011404 */
[----:B------:R-:W-:-:S04]  /*0f50*/  ULEA.HI UR5, UR5, UR4, URZ, 0x5 ;  /* 0x0000000405057291 */ /* 0x000fc8000f8f283f */
[----:B------:R-:W-:-:S12]  /*0f60*/  USHF.R.S32.HI UR40, URZ, 0x5, UR5 ;  /* 0x000000053f287899 */ /* 0x000fd80008011405 */
.L_x_286:
[----:B------:R-:W-:Y:S01]  /*0f70*/  LOP3.LUT R0, R18, 0x80, RZ, 0xc0, !PT ;  /* 0x0000008012007812 */ /* 0x000fe200078ec0ff */
[----:B--2---:R-:W2:Y:S01]  /*0f80*/  S2UR UR7, SR_CgaCtaId ;  /* 0x00000000000779c3 */ /* 0x004ea20000008800 */
[----:B------:R-:W-:Y:S02]  /*0f90*/  UMOV UR6, 0x400 ;  /* 0x0000040000067882 */ /* 0x000fe40000000000 */
[----:B------:R-:W-:-:S06]  /*0fa0*/  SHF.R.U32.HI R0, RZ, 0x7, R0 ;  /* 0x00000007ff007819 */ /* 0x000fcc0000011600 */
[----:B---3--:R-:W3:Y:S01]  /*0fb0*/  SHFL.IDX PT, R0, R0, RZ, 0x1f ;  /* 0x00001fff00007589 */ /* 0x008ee200000e0000 */
[----:B--2---:R-:W-:Y:S01]  /*0fc0*/  ULEA UR42, UR7, UR6, 0x18 ;  /* 0x00000006072a7291 */ /* 0x004fe2000f8ec03f */
[----:B---3--:R-:W-:-:S13]  /*0fd0*/  R2UR UR4, R0 ;  /* 0x00000000000472ca */ /* 0x008fda00000e0000 */
[----:B------:R-:W-:-:S04]  /*0fe0*/  ULEA.HI UR5, UR4, UR4, URZ, 0x1 ;  /* 0x0000000404057291 */ /* 0x000fc8000f8f083f */
[----:B------:R-:W-:-:S04]  /*0ff0*/  ULOP3.LUT UR5, UR5, 0xffffe, URZ, 0xc0, !UPT ;  /* 0x000ffffe05057892 */ /* 0x000fc8000f8ec03f */
[----:B------:R-:W-:-:S03]  /*1000*/  UIADD3 UR5, UR4, -UR5, URZ ;  /* 0x8000000504057290 */ /* 0x000fc6000fffe03f */
[----:B------:R-:W-:Y:S01]  /*1010*/  ULDC UR4, c[0x0][0x28c] ;  /* 0x0000a30000047ab9 */ /* 0x000fe20000000800 */
[----:B------:R-:W-:Y:S01]  /*1020*/  ULEA UR5, UR5, UR42, 0xc ;  /* 0x0000002a05057291 */ /* 0x000fe2000f8e603f */
[----:B------:R-:W-:-:S03]  /*1030*/  ISETP.LT.AND P0, PT, RZ, UR4, PT ;  /* 0x00000004ff007c0c */ /* 0x000fc6000bf01270 */
[----:B------:R-:W-:-:S04]  /*1040*/  UIADD3 UR5, UR5, 0x180, URZ ;  /* 0x0000018005057890 */ /* 0x000fc8000fffe03f */
[----:B------:R-:W-:-:S04]  /*1050*/  USHF.R.U32.HI UR5, URZ, 0x4, UR5 ;  /* 0x000000043f057899 */ /* 0x000fc80008011605 */
[----:B------:R-:W-:Y:S02]  /*1060*/  ULOP3.LUT UR41, UR5, 0x3fff, URZ, 0xc0, !UPT ;  /* 0x00003fff05297892 */ /* 0x000fe4000f8ec03f */
[----:B-1----:R-:W-:Y:S10]  /*1070*/  @P0 BRA `(.L_x_13) ;  /* 0x0000000000400947 */ /* 0x002ff40003800000 */
[----:B------:R-:W-:Y:S01]  /*1080*/  MOV R0, 0x0 ;  /* 0x0000000000007802 */ /* 0x000fe20000000f00 */
[----:B------:R-:W-:Y:S01]  /*1090*/  ULDC.64 UR4, c[0x4][0x68] ;  /* 0x01001a0000047ab9 */ /* 0x000fe20000000a00 */
[----:B------:R-:W-:Y:S01]  /*10a0*/  ULDC.64 UR6, c[0x4][0x8] ;  /* 0x0100020000067ab9 */ /* 0x000fe20000000a00 */
[----:B01----:R-:W-:Y:S01]  /*10b0*/  IMAD.U32 R4, RZ, RZ, UR4 ;  /* 0x00000004ff047e24 */ /* 0x003fe2000f8e00ff */
[----:B------:R0:W1:Y:S01]  /*10c0*/  LDC.64 R14, c[0x4][R0] ;  /* 0x01000000000e7b82 */ /* 0x0000620000000a00 */
[----:B------:R-:W-:Y:S01]  /*10d0*/  IMAD.U32 R5, RZ, RZ, UR5 ;  /* 0x00000005ff057e24 */ /* 0x000fe2000f8e00ff */
[----:B------:R-:W-:Y:S01]  /*10e0*/  ULDC.64 UR4, c[0x4][0x70] ;  /* 0x01001c0000047ab9 */ /* 0x000fe20000000a00 */
[----:B------:R-:W-:Y:S02]  /*10f0*/  IMAD.U32 R10, RZ, RZ, UR6 ;  /* 0x00000006ff0a7e24 */ /* 0x000fe4000f8e00ff */
[----:B------:R-:W-:Y:S02]  /*1100*/  IMAD.U32 R6, RZ, RZ, UR4 ;  /* 0x00000004ff067e24 */ /* 0x000fe4000f8e00ff */
[----:B------:R-:W-:-:S02]  /*1110*/  IMAD.U32 R7, RZ, RZ, UR5 ;  /* 0x00000005ff077e24 */ /* 0x000fc4000f8e00ff */
[----:B------:R-:W-:Y:S02]  /*1120*/  IMAD.U32 R11, RZ, RZ, UR7 ;  /* 0x00000007ff0b7e24 */ /* 0x000fe4000f8e00ff */
[----:B------:R-:W-:Y:S02]  /*1130*/  IMAD.MOV.U32 R8, RZ, RZ, 0x1e1 ;  /* 0x000001e1ff087424 */ /* 0x000fe400078e00ff */
[----:B------:R-:W-:Y:S02]  /*1140*/  IMAD.MOV.U32 R12, RZ, RZ, 0x1 ;  /* 0x00000001ff0c7424 */ /* 0x000fe400078e00ff */
[----:B0-----:R-:W-:-:S07]  /*1150*/  IMAD.MOV.U32 R13, RZ, RZ, RZ ;  /* 0x000000ffff0d7224 */ /* 0x001fce00078e00ff */
[----:B------:R-:W-:-:S07]  /*1160*/  LEPC R20, `(.L_x_13) ;  /* 0x000000001014794e */ /* 0x000fce0000000000 */
[----:B-1---5:R-:W-:Y:S05]  /*1170*/  CALL.ABS.NOINC R14 ;  /* 0x000000000e007343 */ /* 0x022fea0003c00000 */
.L_x_13:
[----:B------:R-:W-:-:S13]  /*1180*/  ISETP.NE.AND P0, PT, R158, 0x3, PT ;  /* 0x000000039e00780c */ /* 0x000fda0003f05270 */
[----:B------:R-:W-:Y:S05]  /*1190*/  @!P0 BRA `(.L_x_14) ;  /* 0x0000000000048947 */ /* 0x000fea0003800000 */
[----:B------:R-:W-:Y:S01]  /*11a0*/  BPT.TRAP 0x1 ;  /* 0x000000040000795c */ /* 0x000fe20000300000 */
.L_x_14:
[----:B------:R-:W-:Y:S02]  /*11b0*/  IMAD.U32 R3, RZ, RZ, UR39 ;  /* 0x00000027ff037e24 */ /* 0x000fe4000f8e00ff */
[----:B------:R-:W-:-:S03]  /*11c0*/  IMAD.U32 R0, RZ, RZ, UR38 ;  /* 0x00000026ff007e24 */ /* 0x000fc6000f8e00ff */
[----:B------:R-:W-:Y:S02]  /*11d0*/  LEA R3, R3, UR42, 0x3 ;  /* 0x0000002a03037c11 */ /* 0x000fe4000f8e18ff */
[----:B------:R-:W-:-:S04]  /*11e0*/  SHF.L.U32 R0, R0, 0x1f, RZ ;  /* 0x0000001f00007819 */ /* 0x000fc800000006ff */
[----:B------:R2:W3:Y:S01]  /*11f0*/  SYNCS.PHASECHK.TRANS64.TRYWAIT P1, [R3+URZ], R0 ;  /* 0x00000000030075a7 */ /* 0x0004e2000802017f */
[----:B------:R-:W-:Y:S05]  /*1200*/  @!P0 BRA `(.L_x_15) ;  /* 0x0000000000048947 */ /* 0x000fea0003800000 */
[----:B------:R-:W-:Y:S01]  /*1210*/  BPT.TRAP 0x1 ;  /* 0x000000040000795c */ /* 0x000fe20000300000 */
.L_x_15:
[----:B---3--:R-:W-:Y:S05]  /*1220*/  @P1 BRA `(.L_x_16) ;  /* 0x0000000000081947 */ /* 0x008fea0003800000 */
[----:B------:R-:W3:Y:S02]  /*1230*/  SYNCS.PHASECHK.TRANS64.TRYWAIT P1, [R3+URZ], R0 ;  /* 0x00000000030075a7 */ /* 0x000ee4000802017f */
[----:B---3--:R-:W-:Y:S05]  /*1240*/  @!P1 BRA `(.L_x_17) ;  /* 0x000000a000a09947 */ /* 0x008fea0003800000 */
.L_x_16:
[----:B------:R-:W-:-:S04]  /*1250*/  UISETP.LT.AND UP0, UPT, UR40, 0x1, UPT ;  /* 0x000000012800788c */ /* 0x000fc8000bf01270 */
[----:B------:R-:W-:-:S04]  /*1260*/  USEL UR4, UR40, 0x1, UP0 ;  /* 0x0000000128047887 */ /* 0x000fc80008000000 */
[----:B------:R-:W-:-:S06]  /*1270*/  UIADD3 UR4, UR40, -UR4, URZ ;  /* 0x8000000428047290 */ /* 0x000fcc000fffe03f */
[----:B--23--:R-:W-:Y:S01]  /*1280*/  IMAD.U32 R0, RZ, RZ, UR4 ;  /* 0x00000004ff007e24 */ /* 0x00cfe2000f8e00ff */
[----:B------:R-:W-:Y:S05]  /*1290*/  WARPSYNC.ALL ;  /* 0x0000000000007948 */ /* 0x000fea0003800000 */
[----:B------:R-:W-:Y:S01]  /*12a0*/  ISETP.GE.AND P1, PT, R0, 0x1, PT ;  /* 0x000000010000780c */ /* 0x000fe20003f26270 */
[----:B------:R-:W-:Y:S01]  /*12b0*/  UIADD3 UR4, UR42, 0xc180, URZ ;  /* 0x0000c1802a047890 */ /* 0x000fe2000fffe03f */
[----:B------:R-:W-:Y:S01]  /*12c0*/  WARPGROUP.ARRIVE ;  /* 0x00000000000079c5 */ /* 0x000fe20000000000 */
[----:B------:R-:W-:Y:S02]  /*12d0*/  ULOP3.LUT UR41, UR41, 0x10000, URZ, 0xfc, !UPT ;  /* 0x0001000029297892 */ /* 0x000fe4000f8efc3f */
[----:B------:R-:W-:Y:S01]  /*12e0*/  USHF.R.U32.HI UR4, URZ, 0x4, UR4 ;  /* 0x000000043f047899 */ /* 0x000fe20008011604 */
[----:B------:R-:W-:Y:S01]  /*12f0*/  UMOV UR5, 0x80000020 ;  /* 0x8000002000057882 */ /* 0x000fe20000000000 */
[----:B------:R-:W-:-:S02]  /*1300*/  UMOV UR7, 0x80000020 ;  /* 0x8000002000077882 */ /* 0x000fc40000000000 */
[----:B------:R-:W-:-:S04]  /*1310*/  ULOP3.LUT UR4, UR4, 0x3fff, URZ, 0xc0, !UPT ;  /* 0x00003fff04047892 */ /* 0x000fc8000f8ec03f */
[----:B------:R-:W-:Y:S02]  /*1320*/  ULOP3.LUT UR10, UR4, 0x10000, URZ, 0xfc, !UPT ;  /* 0x00010000040a7892 */ /* 0x000fe4000f8efc3f */
[----:B------:R-:W-:Y:S02]  /*1330*/  ULEA UR4, UR39, UR41, 0x9 ;  /* 0x0000002927047291 */ /* 0x000fe4000f8e483f */
[----:B------:R-:W-:-:S09]  /*1340*/  ULEA UR6, UR39, UR10, 0xa ;  /* 0x0000000a27067291 */ /* 0x000fd2000f8e503f */
[----:B------:R-:W-:Y:S01]  /*1350*/  HGMMA.64x256x16.F32 R24, gdesc[UR4], RZ, !UPT, gsb0 ;  /* 0x03e00000041879f0 */ /* 0x000fe2000c0008ff */
[----:B------:R-:W-:Y:S02]  /*1360*/  UIADD3 UR4, UR4, 0x2, URZ ;  /* 0x0000000204047890 */ /* 0x000fe4000fffe03f */
[----:B------:R-:W-:Y:S01]  /*1370*/  UIADD3 UR6, UR6, 0x2, URZ ;  /* 0x0000000206067890 */ /* 0x000fe2000fffe03f */
[----:B------:R-:W-:Y:S01]  /*1380*/  UMOV UR5, 0x80000020 ;  /* 0x8000002000057882 */ /* 0x000fe20000000000 */
[----:B------:R-:W-:Y:S01]  /*1390*/  UMOV UR7, 0x80000020 ;  /* 0x8000002000077882 */ /* 0x000fe20000000000 */
[----:B------:R-:W-:Y:S02]  /*13a0*/  WARPGROUP.DEPBAR.LE gsb0, 0x0 ;  /* 0x00008000000079c5 */ /* 0x000fe40000010000 */
[----:B------:R-:W-:-:S15]  /*13b0*/  WARPGROUP.ARRIVE ;  /* 0x00000000000079c5 */ /* 0x000fde0000000000 */
[----:B------:R-:W-:-:S05]  /*13c0*/  NOP ;  /* 0x0000000000007918 */ /* 0x000fca0000000000 */
[----:B------:R-:W-:Y:S03]  /*13d0*/  HGMMA.64x256x16.F32 R24, gdesc[UR4], R24, gsb0 ;  /* 0x03e00000041879f0 */ /* 0x000fe60008000818 */
[----:B------:R-:W-:Y:S02]  /*13e0*/  WARPGROUP.DEPBAR.LE gsb0, 0x0 ;  /* 0x00008000000079c5 */ /* 0x000fe40000010000 */
[----:B------:R-:W-:Y:S05]  /*13f0*/  @!P1 BRA `(.L_x_18) ;  /* 0x0000000000dc9947 */ /* 0x000fea0003800000 */
[----:B------:R-:W-:Y:S02]  /*1400*/  UIADD3 UR4, UR39, 0x1, URZ ;  /* 0x0000000127047890 */ /* 0x000fe4000fffe03f */
[----:B------:R-:W-:Y:S02]  /*1410*/  UMOV UR9, UR39 ;  /* 0x0000002700097c82 */ /* 0x000fe40008000000 */
[----:B------:R-:W-:-:S04]  /*1420*/  UISETP.NE.AND UP0, UPT, UR4, 0x6, UPT ;  /* 0x000000060400788c */ /* 0x000fc8000bf05270 */
[----:B------:R-:W-:Y:S02]  /*1430*/  USEL UR5, URZ, 0x1, UP0 ;  /* 0x000000013f057887 */ /* 0x000fe40008000000 */
[----:B------:R-:W-:Y:S02]  /*1440*/  USEL UR8, UR4, URZ, UP0 ;  /* 0x0000003f04087287 */ /* 0x000fe40008000000 */
[----:B------:R-:W-:-:S06]  /*1450*/  ULOP3.LUT UR5, UR38, UR5, URZ, 0x3c, !UPT ;  /* 0x0000000526057292 */ /* 0x000fcc000f8e3c3f */
[----:B01----:R-:W-:-:S07]  /*1460*/  IMAD.U32 R5, RZ, RZ, UR5 ;  /* 0x00000005ff057e24 */ /* 0x003fce000f8e00ff */
.L_x_25:
[----:B01----:R-:W-:Y:S05]  /*1470*/  @!P0 BRA `(.L_x_19) ;  /* 0x0000000000048947 */ /* 0x003fea0003800000 */
[----:B------:R-:W-:Y:S01]  /*1480*/  BPT.TRAP 0x1 ;  /* 0x000000040000795c */ /* 0x000fe20000300000 */
.L_x_19:
[----:B------:R-:W0:Y:S01]  /*1490*/  S2UR UR5, SR_CgaCtaId ;  /* 0x00000000000579c3 */ /* 0x000e220000008800 */
[----:B------:R-:W-:Y:S01]  /*14a0*/  UMOV UR4, 0x400 ;  /* 0x0000040000047882 */ /* 0x000fe20000000000 */
[----:B------:R-:W-:Y:S01]  /*14b0*/  SHF.L.U32 R3, R5, 0x1f, RZ ;  /* 0x0000001f05037819 */ /* 0x000fe200000006ff */
[----:B0-----:R-:W-:-:S04]  /*14c0*/  ULEA UR11, UR5, UR4, 0x18 ;  /* 0x00000004050b7291 */ /* 0x001fc8000f8ec03f */
[----:B------:R-:W-:-:S09]  /*14d0*/  ULEA UR4, UR8, UR11, 0x3 ;  /* 0x0000000b08047291 */ /* 0x000fd2000f8e183f */
[----:B------:R0:W1:Y:S01]  /*14e0*/  SYNCS.PHASECHK.TRANS64.TRYWAIT P1, [UR4], R3 ;  /* 0x00000003ff0075a7 */ /* 0x0000620008020144 */
[----:B------:R-:W-:Y:S05]  /*14f0*/  @!P0 BRA `(.L_x_20) ;  /* 0x0000000000048947 */ /* 0x000fea0003800000 */
[----:B------:R-:W-:Y:S01]  /*1500*/  BPT.TRAP 0x1 ;  /* 0x000000040000795c */ /* 0x000fe20000300000 */
.L_x_20:
[----:B-1----:R-:W-:Y:S05]  /*1510*/  @P1 BRA `(.L_x_21) ;  /* 0x0000000000081947 */ /* 0x002fea0003800000 */
[----:B------:R-:W1:Y:S02]  /*1520*/  SYNCS.PHASECHK.TRANS64.TRYWAIT P1, [UR4], R3 ;  /* 0x00000003ff0075a7 */ /* 0x000e640008020144 */
[----:B-1----:R-:W-:Y:S05]  /*1530*/  @!P1 BRA `(.L_x_22) ;  /* 0x0000009c00f89947 */ /* 0x002fea0003800000 */
.L_x_21:
[----:B------:R-:W-:Y:S01]  /*1540*/  ULEA UR4, UR8, UR41, 0x9 ;  /* 0x0000002908047291 */ /* 0x000fe2000f8e483f */
[----:B------:R-:W-:Y:S01]  /*1550*/  WARPGROUP.ARRIVE ;  /* 0x00000000000079c5 */ /* 0x000fe20000000000 */
[----:B------:R-:W-:Y:S01]  /*1560*/  ULEA UR6, UR8, UR10, 0xa ;  /* 0x0000000a08067291 */ /* 0x000fe2000f8e503f */
[----:B------:R-:W-:Y:S01]  /*1570*/  UMOV UR5, 0x80000020 ;  /* 0x8000002000057882 */ /* 0x000fe20000000000 */
[----:B------:R-:W-:-:S07]  /*1580*/  UMOV UR7, 0x80000020 ;  /* 0x8000002000077882 */ /* 0x000fce0000000000 */
[----:B------:R-:W-:Y:S01]  /*1590*/  HGMMA.64x256x16.F32 R24, gdesc[UR4], R24, gsb0 ;  /* 0x03e00000041879f0 */ /* 0x000fe20008000818 */
        /* <DEDUP_REMOVED lines=10> */
[----:B------:R-:W-:Y:S01]  /*1640*/  BPT.TRAP 0x1 ;  /* 0x000000040000795c */ /* 0x000fe20000300000 */
.L_x_23:
[----:B------:R-:W-:Y:S01]  /*1650*/  ULEA UR4, UR9, UR11, 0x3 ;  /* 0x0000000b09047291 */ /* 0x000fe2000f8e183f */
[----:B------:R-:W-:-:S03]  /*1660*/  ISETP.GT.U32.AND P1, PT, R19, 0x1, PT ;  /* 0x000000011300780c */ /* 0x000fc60003f24070 */
[----:B------:R-:W-:-:S04]  /*1670*/  UIADD3 UR4, UR4, 0x30, URZ ;  /* 0x0000003004047890 */ /* 0x000fc8000fffe03f */
[----:B------:R-:W-:-:S09]  /*1680*/  UPRMT UR4, URZ, 0x654, UR4 ;  /* 0x000006543f047896 */ /* 0x000fd20008000004 */
[----:B------:R-:W-:Y:S01]  /*1690*/  SYNCS.ARRIVE.TRANS64.RED.A1T0 RZ, [UR4], RZ ;  /* 0x000000ffffff79a7 */ /* 0x000fe20008100404 */
[----:B------:R-:W-:Y:S05]  /*16a0*/  @P1 BRA `(.L_x_24) ;  /* 0x0000000000041947 */ /* 0x000fea0003800000 */
[----:B------:R-:W-:Y:S01]  /*16b0*/  BPT.TRAP 0x1 ;  /* 0x000000040000795c */ /* 0x000fe20000300000 */
.L_x_24:
[----:B------:R-:W-:Y:S01]  /*16c0*/  UIADD3 UR8, UR8, 0x1, URZ ;  /* 0x0000000108087890 */ /* 0x000fe2000fffe03f */
[C---:B------:R-:W-:Y:S01]  /*16d0*/  ISETP.GT.AND P1, PT, R0.reuse, 0x1, PT ;  /* 0x000000010000780c */ /* 0x040fe20003f24270 */
[----:B------:R-:W-:Y:S01]  /*16e0*/  UIADD3 UR9, UR9, 0x1, URZ ;  /* 0x0000000109097890 */ /* 0x000fe2000fffe03f */
[----:B------:R-:W-:Y:S01]  /*16f0*/  VIADD R0, R0, 0xffffffff ;  /* 0xffffffff00007836 */ /* 0x000fe20000000000 */
[----:B------:R-:W-:Y:S02]  /*1700*/  UISETP.NE.AND UP0, UPT, UR8, 0x6, UPT ;  /* 0x000000060800788c */ /* 0x000fe4000bf05270 */
[----:B------:R-:W-:Y:S02]  /*1710*/  UISETP.NE.AND UP1, UPT, UR9, 0x6, UPT ;  /* 0x000000060900788c */ /* 0x000fe4000bf25270 */
[----:B------:R-:W-:Y:S02]  /*1720*/  USEL UR4, URZ, 0x1, UP0 ;  /* 0x000000013f047887 */ /* 0x000fe40008000000 */
[----:B------:R-:W-:-:S02]  /*1730*/  USEL UR8, UR8, URZ, UP0 ;  /* 0x0000003f08087287 */ /* 0x000fc40008000000 */
[----:B------:R-:W-:Y:S02]  /*1740*/  USEL UR9, UR9, URZ, UP1 ;  /* 0x0000003f09097287 */ /* 0x000fe40008800000 */
[----:B------:R-:W-:Y:S01]  /*1750*/  LOP3.LUT R5, R5, UR4, RZ, 0x3c, !PT ;  /* 0x0000000405057c12 */ /* 0x000fe2000f8e3cff */
[----:B------:R-:W-:Y:S09]  /*1760*/  @P1 BRA `(.L_x_25) ;  /* 0xfffffffc00401947 */ /* 0x000ff2000383ffff */
.L_x_18:
[----:B------:R-:W2:Y:S02]  /*1770*/  LDC R0, c[0x0][0x28c] ;  /* 0x0000a300ff007b82 */ /* 0x000ea40000000800 */
[----:B--2---:R-:W-:-:S13]  /*1780*/  ISETP.GE.AND P1, PT, R0, 0x1, PT ;  /* 0x000000010000780c */ /* 0x004fda0003f26270 */
[----:B------:R-:W-:Y:S05]  /*1790*/  @!P1 BRA `(.L_x_26) ;  /* 0x0000000000489947 */ /* 0x000fea0003800000 */
[----:B------:R-:W-:Y:S05]  /*17a0*/  @!P0 BRA `(.L_x_27) ;  /* 0x0000000000048947 */ /* 0x000fea0003800000 */
[----:B------:R-:W-:Y:S01]  /*17b0*/  BPT.TRAP 0x1 ;  /* 0x000000040000795c */ /* 0x000fe20000300000 */
.L_x_27:
[----:B------:R-:W2:Y:S01]  /*17c0*/  S2UR UR7, SR_CgaCtaId ;  /* 0x00000000000779c3 */ /* 0x000ea20000008800 */
[----:B------:R-:W-:Y:S01]  /*17d0*/  UISETP.LT.AND UP0, UPT, UR40, 0x1, UPT ;  /* 0x000000012800788c */ /* 0x000fe2000bf01270 */
[----:B------:R-:W-:-:S03]  /*17e0*/  ISETP.GT.U32.AND P0, PT, R19, 0x1, PT ;  /* 0x000000011300780c */ /* 0x000fc60003f04070 */
[----:B------:R-:W-:-:S04]  /*17f0*/  USEL UR6, UR40, 0x1, UP0 ;  /* 0x0000000128067887 */ /* 0x000fc80008000000 */
[----:B------:R-:W-:-:S04]  /*1800*/  UIADD3 UR6, UR39, UR40, -UR6 ;  /* 0x0000002827067290 */ /* 0x000fc8000fffe806 */
[----:B------:R-:W-:-:S04]  /*1810*/  UIMAD.WIDE.U32 UR4, UR6, -0x55555555, URZ ;  /* 0xaaaaaaab060478a5 */ /* 0x000fc8000f8e003f */
[----:B------:R-:W-:-:S03]  /*1820*/  USHF.R.U32.HI UR4, URZ, 0x2, UR5 ;  /* 0x000000023f047899 */ /* 0x000fc60008011605 */
[----:B------:R-:W-:Y:S01]  /*1830*/  UMOV UR5, 0x400 ;  /* 0x0000040000057882 */ /* 0x000fe20000000000 */
[----:B------:R-:W-:Y:S02]  /*1840*/  UIMAD UR6, UR4, -0x6, UR6 ;  /* 0xfffffffa040678a4 */ /* 0x000fe4000f8e0206 */
[----:B--2---:R-:W-:-:S04]  /*1850*/  ULEA UR5, UR7, UR5, 0x18 ;  /* 0x0000000507057291 */ /* 0x004fc8000f8ec03f */
[----:B------:R-:W-:-:S04]  /*1860*/  ULEA UR6, UR6, UR5, 0x3 ;  /* 0x0000000506067291 */ /* 0x000fc8000f8e183f */
[----:B------:R-:W-:-:S04]  /*1870*/  UIADD3 UR6, UR6, 0x30, URZ ;  /* 0x0000003006067890 */ /* 0x000fc8000fffe03f */
[----:B------:R-:W-:-:S09]  /*1880*/  UPRMT UR6, URZ, 0x654, UR6 ;  /* 0x000006543f067896 */ /* 0x000fd20008000006 */
[----:B------:R-:W-:Y:S01]  /*1890*/  SYNCS.ARRIVE.TRANS64.RED.A1T0 RZ, [UR6], RZ ;  /* 0x000000ffffff79a7 */ /* 0x000fe20008100406 */
[----:B------:R-:W-:Y:S05]  /*18a0*/  @P0 BRA `(.L_x_26) ;  /* 0x0000000000040947 */ /* 0x000fea0003800000 */
[----:B------:R-:W-:Y:S01]  /*18b0*/  BPT.TRAP 0x1 ;  /* 0x000000040000795c */ /* 0x000fe20000300000 */
.L_x_26:
[----:B------:R-:W2:Y:S01]  /*18c0*/  LDC R7, c[0x0][0x288] ;  /* 0x0000a200ff077b82 */ /* 0x000ea20000000800 */
[----:B01----:R-:W-:Y:S01]  /*18d0*/  SHF.R.U32.HI R3, RZ, 0x2, R18 ;  /* 0x00000002ff037819 */ /* 0x003fe20000011612 */
[----:B------:R-:W-:Y:S01]  /*18e0*/  UIADD3 UR39, UR40, UR39, URZ ;  /* 0x0000002728277290 */ /* 0x000fe2000fffe03f */
[C---:B------:R-:W-:Y:S01]  /*18f0*/  LOP3.LUT R4, R18.reuse, 0x60, RZ, 0xc0, !PT ;  /* 0x0000006012047812 */ /* 0x040fe200078ec0ff */
[----:B------:R-:W-:Y:S01]  /*1900*/  ULDC UR7, c[0x0][0x284] ;  /* 0x0000a10000077ab9 */ /* 0x000fe20000000800 */
[----:B------:R-:W-:Y:S01]  /*1910*/  LOP3.LUT R3, R3, 0x7, RZ, 0xc0, !PT ;  /* 0x0000000703037812 */ /* 0x000fe200078ec0ff */
[----:B------:R-:W-:Y:S01]  /*1920*/  UISETP.GT.U32.AND UP0, UPT, UR39, 0x5, UPT ;  /* 0x000000052700788c */ /* 0x000fe2000bf04070 */
[----:B------:R-:W-:Y:S01]  /*1930*/  SHF.R.U32.HI R10, RZ, 0x1, R4 ;  /* 0x00000001ff0a7819 */ /* 0x000fe20000011604 */
[----:B------:R-:W-:Y:S01]  /*1940*/  IMAD.SHL.U32 R4, R18, 0x2, RZ ;  /* 0x0000000212047824 */ /* 0x000fe200078e00ff */
[----:B------:R-:W-:Y:S01]  /*1950*/  LOP3.LUT R0, R22, 0x1, RZ, 0xc0, !PT ;  /* 0x0000000116007812 */ /* 0x000fe200078ec0ff */
[----:B------:R-:W-:Y:S01]  /*1960*/  UISETP.LT.U32.AND UP0, UPT, UR40, 0x6, UP0 ;  /* 0x000000062800788c */ /* 0x000fe20008701070 */
[----:B------:R-:W-:Y:S01]  /*1970*/  IADD3 R5, RZ, -R10, -R3 ;  /* 0x8000000aff057210 */ /* 0x000fe20007ffe803 */
[----:B------:R-:W-:Y:S01]  /*1980*/  UISETP.GE.U32.AND UP1, UPT, UR40, 0x6, UPT ;  /* 0x000000062800788c */ /* 0x000fe2000bf26070 */
[----:B------:R-:W-:Y:S01]  /*1990*/  LOP3.LUT R9, R4, 0x6, RZ, 0xc0, !PT ;  /* 0x0000000604097812 */ /* 0x000fe200078ec0ff */
[C---:B------:R-:W-:Y:S01]  /*19a0*/  IMAD.SHL.U32 R6, R0.reuse, 0x40, RZ ;  /* 0x0000004000067824 */ /* 0x040fe200078e00ff */
[----:B------:R-:W-:Y:S01]  /*19b0*/  SHF.R.S32.HI R21, RZ, 0x1f, R23 ;  /* 0x0000001fff157819 */ /* 0x000fe20000011417 */
[----:B------:R-:W-:Y:S01]  /*19c0*/  IMAD R11, R0, -0x40, R5 ;  /* 0xffffffc0000b7824 */ /* 0x000fe200078e0205 */
[----:B------:R-:W-:Y:S01]  /*19d0*/  LOP3.LUT R0, R18, 0x3, RZ, 0xc0, !PT ;  /* 0x0000000312007812 */ /* 0x000fe200078ec0ff */
[----:B------:R-:W-:Y:S01]  /*19e0*/  ULDC.64 UR8, c[0x0][0x5d0] ;  /* 0x0001740000087ab9 */ /* 0x000fe20000000a00 */
[----:B------:R-:W-:Y:S01]  /*19f0*/  PRMT R8, R9, 0x6540, R152 ;  /* 0x0000654009087816 */ /* 0x000fe20000000098 */
[----:B------:R-:W-:Y:S01]  /*1a00*/  IMAD.SHL.U32 R152, R152, 0x100, RZ ;  /* 0x0000010098987824 */ /* 0x000fe200078e00ff */
[----:B------:R-:W-:Y:S01]  /*1a10*/  UIMAD.WIDE.U32 UR4, UR39, -0x55555555, URZ ;  /* 0xaaaaaaab270478a5 */ /* 0x000fe2000f8e003f */
[----:B------:R-:W-:Y:S01]  /*1a20*/  IMAD R4, R21, UR8, RZ ;  /* 0x0000000815047c24 */ /* 0x000fe2000f8e02ff */
[----:B------:R-:W-:Y:S01]  /*1a30*/  USEL UR6, URZ, 0x1, !UP0 ;  /* 0x000000013f067887 */ /* 0x000fe2000c000000 */
[----:B--2---:R-:W-:Y:S01]  /*1a40*/  IMAD R13, R0, -0x2, R7 ;  /* 0xfffffffe000d7824 */ /* 0x004fe200078e0207 */
[----:B------:R-:W-:Y:S01]  /*1a50*/  ISETP.GE.AND P0, PT, R152, R7, PT ;  /* 0x000000079800720c */ /* 0x000fe20003f06270 */
[C---:B------:R-:W-:Y:S01]  /*1a60*/  IMAD.SHL.U32 R0, R153.reuse, 0x80, RZ ;  /* 0x0000008099007824 */ /* 0x040fe200078e00ff */
[----:B------:R-:W-:Y:S01]  /*1a70*/  SHF.R.S32.HI R9, RZ, 0x1f, R8 ;  /* 0x0000001fff097819 */ /* 0x000fe20000011408 */
[----:B------:R-:W-:Y:S01]  /*1a80*/  USHF.R.U32.HI UR4, URZ, 0x2, UR5 ;  /* 0x000000023f047899 */ /* 0x000fe20008011605 */
[----:B------:R-:W-:Y:S01]  /*1a90*/  LOP3.LUT R3, R6, 0x40, R3, 0xe2, !PT ;  /* 0x0000004006037812 */ /* 0x000fe200078ee203 */
[----:B------:R-:W-:Y:S01]  /*1aa0*/  ULOP3.LUT UR38, UR38, UR6, URZ, 0x3c, !UPT ;  /* 0x0000000626267292 */ /* 0x000fe2000f8e3c3f */
[C---:B------:R-:W-:Y:S01]  /*1ab0*/  ISETP.GE.OR P0, PT, R0.reuse, UR7, P0 ;  /* 0x0000000700007c0c */ /* 0x040fe20008706670 */
[----:B------:R-:W-:Y:S01]  /*1ac0*/  IMAD.WIDE R6, R153, 0x80, RZ ;  /* 0x0000008099067825 */ /* 0x000fe200078e02ff */
[----:B------:R-:W-:Y:S01]  /*1ad0*/  UIMAD UR39, UR4, -0x6, UR39 ;  /* 0xfffffffa042778a4 */ /* 0x000fe2000f8e0227 */
[----:B------:R-:W-:Y:S01]  /*1ae0*/  IADD3 R0, -R0, UR7, R11 ;  /* 0x0000000700007c10 */ /* 0x000fe2000fffe10b */
[----:B------:R-:W-:Y:S01]  /*1af0*/  @UP1 ULOP3.LUT UR38, UR38, 0x1, UR4, 0x78, !UPT ;  /* 0x0000000126261892 */ /* 0x000fe2000f8e7804 */
[C---:B------:R-:W-:Y:S01]  /*1b00*/  IMAD R15, R23.reuse, UR9, R4 ;  /* 0x00000009170f7c24 */ /* 0x040fe2000f8e0204 */
[----:B------:R-:W-:Y:S01]  /*1b10*/  LOP3.LUT R167, R6, R3, R10, 0xfe, !PT ;  /* 0x0000000306a77212 */ /* 0x000fe200078efe0a */
[----:B------:R-:W-:-:S04]  /*1b20*/  IMAD.WIDE.U32 R4, R23, UR8, R8 ;  /* 0x0000000817047c25 */ /* 0x000fc8000f8e0008 */
[----:B------:R-:W-:Y:S02]  /*1b30*/  IMAD.IADD R5, R5, 0x1, R15 ;  /* 0x0000000105057824 */ /* 0x000fe400078e020f */
[----:B------:R-:W-:Y:S02]  /*1b40*/  IMAD.IADD R3, R13, 0x1, -R152 ;  /* 0x000000010d037824 */ /* 0x000fe400078e0a98 */
[----:B------:R-:W-:Y:S01]  /*1b50*/  IMAD.MOV.U32 R153, RZ, RZ, -0x1 ;  /* 0xffffffffff997424 */ /* 0x000fe200078e00ff */
[----:B------:R-:W-:Y:S06]  /*1b60*/  @P0 BRA `(.L_x_28) ;  /* 0x0000007800dc0947 */ /* 0x000fec0003800000 */
[----:B------:R-:W0:Y:S01]  /*1b70*/  LDC.64 R10, c[0x0][0x5c8] ;  /* 0x00017200ff0a7b82 */ /* 0x000e220000000a00 */
[----:B-----5:R-:W-:Y:S01]  /*1b80*/  FSETP.NEU.AND P0, PT, R155, RZ, PT ;  /* 0x000000ff9b00720b */ /* 0x020fe20003f0d000 */
[----:B------:R-:W-:Y:S01]  /*1b90*/  BSSY B0, `(.L_x_28) ;  /* 0x00007b4000007945 */ /* 0x000fe20003800000 */
[----:B------:R-:W-:-:S04]  /*1ba0*/  ISETP.GT.AND P2, PT, R3, RZ, PT ;  /* 0x000000ff0300720c */ /* 0x000fc80003f44270 */
[----:B------:R-:W-:Y:S01]  /*1bb0*/  ISETP.GT.AND P1, PT, R0, RZ, P2 ;  /* 0x000000ff0000720c */ /* 0x000fe20001724270 */
[-C--:B0-----:R-:W-:Y:S02]  /*1bc0*/  IMAD R12, R7, R10.reuse, RZ ;  /* 0x0000000a070c7224 */ /* 0x081fe400078e02ff */
[----:B------:R-:W-:-:S04]  /*1bd0*/  IMAD.WIDE.U32 R160, R167, R10, R4 ;  /* 0x0000000aa7a07225 */ /* 0x000fc800078e0004 */
[----:B------:R-:W-:-:S04]  /*1be0*/  IMAD R5, R167, R11, R12 ;  /* 0x0000000ba7057224 */ /* 0x000fc800078e020c */
[----:B------:R-:W-:Y:S01]  /*1bf0*/  IMAD.IADD R169, R161, 0x1, R5 ;  /* 0x00000001a1a97824 */ /* 0x000fe200078e0205 */
[----:B------:R-:W-:Y:S06]  /*1c00*/  @!P0 BRA `(.L_x_29) ;  /* 0x0000005400988947 */ /* 0x000fec0003800000 */
[----:B------:R-:W0:Y:S01]  /*1c10*/  LDC.64 R14, c[0x0][0x5b8] ;  /* 0x00016e00ff0e7b82 */ /* 0x000e220000000a00 */
[----:B------:R-:W-:-:S07]  /*1c20*/  ULDC.64 UR4, c[0x0][0x5c0] ;  /* 0x0001700000047ab9 */ /* 0x000fce0000000a00 */
[----:B------:R-:W1:Y:S08]  /*1c30*/  LDC.64 R164, c[0x0][0x5b0] ;  /* 0x00016c00ffa47b82 */ /* 0x000e700000000a00 */
[----:B------:R-:W2:Y:S01]  /*1c40*/  LDC.64 R12, c[0x0][0x5a8] ;  /* 0x00016a00ff0c7b82 */ /* 0x000ea20000000a00 */
[-C--:B0-----:R-:W-:Y:S02]  /*1c50*/  IMAD R4, R21, R14.reuse, RZ ;  /* 0x0000000e15047224 */ /* 0x081fe400078e02ff */
[----:B------:R-:W-:-:S04]  /*1c60*/  IMAD.WIDE.U32 R162, R23, R14, R8 ;  /* 0x0000000e17a27225 */ /* 0x000fc800078e0008 */
[----:B------:R-:W-:Y:S02]  /*1c70*/  IMAD R159, R23, R15, R4 ;  /* 0x0000000f179f7224 */ /* 0x000fe400078e0204 */
[-C--:B-1----:R-:W-:Y:S02]  /*1c80*/  IMAD R6, R7, R164.reuse, RZ ;  /* 0x000000a407067224 */ /* 0x082fe400078e02ff */
[----:B------:R-:W-:Y:S02]  /*1c90*/  IMAD.IADD R21, R163, 0x1, R159 ;  /* 0x00000001a3157824 */ /* 0x000fe400078e029f */
[----:B------:R-:W-:Y:S02]  /*1ca0*/  IMAD.MOV.U32 R20, RZ, RZ, R162 ;  /* 0x000000ffff147224 */ /* 0x000fe400078e00a2 */
[C---:B------:R-:W-:Y:S02]  /*1cb0*/  IMAD R161, R167.reuse, R165, R6 ;  /* 0x000000a5a7a17224 */ /* 0x040fe400078e0206 */
[----:B------:R-:W-:-:S04]  /*1cc0*/  IMAD.WIDE.U32 R4, R167, R164, R20 ;  /* 0x000000a4a7047225 */ /* 0x000fc800078e0014 */
[----:B------:R-:W-:Y:S01]  /*1cd0*/  IMAD.IADD R5, R5, 0x1, R161 ;  /* 0x0000000105057824 */ /* 0x000fe200078e02a1 */
[----:B--2---:R-:W-:-:S04]  /*1ce0*/  LEA R6, P0, R4, R12, 0x1 ;  /* 0x0000000c04067211 */ /* 0x004fc800078008ff */
[----:B------:R-:W-:-:S05]  /*1cf0*/  LEA.HI.X R7, R4, R13, R5, 0x1, P0 ;  /* 0x0000000d04077211 */ /* 0x000fca00000f0c05 */
[----:B------:R0:W2:Y:S01]  /*1d00*/  @P1 LDG.E.LTC128B.U16 R15, desc[UR36][R6.64] ;  /* 0x00000024060f1981 */ /* 0x0000a2000c1e1520 */
[----:B------:R-:W-:Y:S01]  /*1d10*/  IMAD.WIDE.U32 R156, R167, R164, R8 ;  /* 0x000000a4a79c7225 */ /* 0x000fe200078e0008 */
[----:B------:R-:W-:Y:S03]  /*1d20*/  BSSY B1, `(.L_x_30) ;  /* 0x0000013000017945 */ /* 0x000fe60003800000 */
[----:B------:R-:W-:Y:S02]  /*1d30*/  IMAD.IADD R157, R161, 0x1, R157 ;  /* 0x00000001a19d7824 */ /* 0x000fe400078e029d */
[----:B------:R-:W-:-:S04]  /*1d40*/  IMAD.WIDE.U32 R156, R23, R14, R156 ;  /* 0x0000000e179c7225 */ /* 0x000fc800078e009c */
[----:B0-----:R-:W-:Y:S01]  /*1d50*/  IMAD.IADD R7, R159, 0x1, R157 ;  /* 0x000000019f077824 */ /* 0x001fe200078e029d */
[----:B------:R-:W-:Y:S02]  /*1d60*/  LEA R6, P4, R156, R12, 0x1 ;  /* 0x0000000c9c067211 */ /* 0x000fe400078808ff */
[----:B------:R-:W-:Y:S02]  /*1d70*/  SHF.L.U64.HI R157, R164, 0x3, R165 ;  /* 0x00000003a49d7819 */ /* 0x000fe400000102a5 */
[----:B------:R-:W-:Y:S01]  /*1d80*/  LEA.HI.X R7, R156, R13, R7, 0x1, P4 ;  /* 0x0000000d9c077211 */ /* 0x000fe200020f0c07 */
[----:B------:R-:W-:Y:S02]  /*1d90*/  IMAD.SHL.U32 R156, R164, 0x8, RZ ;  /* 0x00000008a49c7824 */ /* 0x000fe400078e00ff */
[----:B--2---:R-:W-:-:S05]  /*1da0*/  HADD2.F32 R4, -RZ, R15.H0_H0 ;  /* 0x2000000fff047230 */ /* 0x004fca0000004100 */
[----:B------:R-:W-:Y:S01]  /*1db0*/  FMUL R5, R4, R155 ;  /* 0x0000009b04057220 */ /* 0x000fe20000400000 */
[----:B------:R-:W-:-:S03]  /*1dc0*/  LEA R4, P0, R160, UR4, 0x1 ;  /* 0x00000004a0047c11 */ /* 0x000fc6000f8008ff */
[----:B------:R-:W-:Y:S01]  /*1dd0*/  FFMA R24, R24, R154, R5 ;  /* 0x0000009a18187223 */ /* 0x000fe20000000005 */
[----:B------:R-:W-:Y:S02]  /*1de0*/  LEA.HI.X R5, R160, UR5, R169, 0x1, P0 ;  /* 0x00000005a0057c11 */ /* 0x000fe400080f0ca9 */
[----:B------:R-:W-:Y:S02]  /*1df0*/  ISETP.GT.AND P0, PT, R3, 0x1, PT ;  /* 0x000000010300780c */ /* 0x000fe40003f04270 */
[----:B------:R-:W-:Y:S02]  /*1e00*/  F2FP.F16.F32.PACK_AB R24, RZ, R24 ;  /* 0x00000018ff18723e */ /* 0x000fe400000000ff */
[----:B------:R-:W-:-:S03]  /*1e10*/  ISETP.GT.AND P3, PT, R0, RZ, P0 ;  /* 0x000000ff0000720c */ /* 0x000fc60000764270 */
[----:B------:R0:W-:Y:S10]  /*1e20*/  @P1 STG.E.U16 desc[UR36][R4.64], R24 ;  /* 0x0000001804001986 */ /* 0x0001f4000c101524 */
[----:B------:R-:W-:Y:S05]  /*1e30*/  @!P3 BRA `(.L_x_31) ;  /* 0x000000000004b947 */ /* 0x000fea0003800000 */
[----:B------:R1:W5:Y:S02]  /*1e40*/  LDG.E.LTC128B.U16 R15, desc[UR36][R6.64+0x2] ;  /* 0x00000224060f7981 */ /* 0x000364000c1e1520 */
.L_x_31:
[----:B------:R-:W-:Y:S05]  /*1e50*/  BSYNC B1 ;  /* 0x0000000000017941 */ /* 0x000fea0003800000 */
.L_x_30:
[----:B-----5:R-:W-:Y:S01]  /*1e60*/  HADD2.F32 R20, -RZ, R15.H0_H0 ;  /* 0x2000000fff147230 */ /* 0x020fe20000004100 */
[----:B------:R-:W-:Y:S01]  /*1e70*/  ISETP.GT.AND P2, PT, R0, 0x8, P2 ;  /* 0x000000080000780c */ /* 0x000fe20001744270 */
[----:B------:R-:W-:Y:S01]  /*1e80*/  IMAD.WIDE.U32 R156, R167, R164, R156 ;  /* 0x000000a4a79c7225 */ /* 0x000fe200078e009c */
[----:B------:R-:W-:-:S03]  /*1e90*/  PRMT R152, R15, 0x7610, R152 ;  /* 0x000076100f987816 */ /* 0x000fc60000000098 */
[----:B------:R-:W-:Y:S01]  /*1ea0*/  FMUL R20, R20, R155 ;  /* 0x0000009b14147220 */ /* 0x000fe20000400000 */
[----:B------:R-:W-:Y:S01]  /*1eb0*/  IMAD.IADD R161, R161, 0x1, R157 ;  /* 0x00000001a1a17824 */ /* 0x000fe200078e029d */
[----:B------:R-:W-:Y:S02]  /*1ec0*/  IADD3 R162, P1, R162, R156, RZ ;  /* 0x0000009ca2a27210 */ /* 0x000fe40007f3e0ff */
[----:B------:R-:W-:-:S03]  /*1ed0*/  FFMA R25, R25, R154, R20 ;  /* 0x0000009a19197223 */ /* 0x000fc60000000014 */
[----:B------:R-:W-:Y:S01]  /*1ee0*/  IMAD.X R21, R161, 0x1, R21, P1 ;  /* 0x00000001a1157824 */ /* 0x000fe200008e0615 */
[C---:B------:R-:W-:Y:S02]  /*1ef0*/  LEA R20, P1, R162.reuse, R12, 0x1 ;  /* 0x0000000ca2147211 */ /* 0x040fe400078208ff */
[----:B------:R-:W-:Y:S02]  /*1f00*/  F2FP.F16.F32.PACK_AB R25, RZ, R25 ;  /* 0x00000019ff19723e */ /* 0x000fe400000000ff */
[----:B------:R-:W-:Y:S02]  /*1f10*/  LEA.HI.X R21, R162, R13, R21, 0x1, P1 ;  /* 0x0000000da2157211 */ /* 0x000fe400008f0c15 */
[----:B------:R-:W-:-:S05]  /*1f20*/  PRMT R157, R25, 0x7610, R157 ;  /* 0x00007610199d7816 */ /* 0x000fca000000009d */
[----:B------:R2:W-:Y:S04]  /*1f30*/  @P3 STG.E.U16 desc[UR36][R4.64+0x2], R157 ;  /* 0x0000029d04003986 */ /* 0x0005e8000c101524 */
[----:B------:R-:W0:Y:S01]  /*1f40*/  @P2 LDG.E.LTC128B.U16 R152, desc[UR36][R20.64] ;  /* 0x0000002414982981 */ /* 0x000e22000c1e1520 */
[----:B------:R-:W-:Y:S01]  /*1f50*/  IADD3 R8, P1, R8, R156, RZ ;  /* 0x0000009c08087210 */ /* 0x000fe20007f3e0ff */
[----:B------:R-:W-:Y:S01]  /*1f60*/  BSSY B1, `(.L_x_32) ;  /* 0x0000011000017945 */ /* 0x000fe20003800000 */
[----:B------:R-:W-:Y:S02]  /*1f70*/  SHF.L.U64.HI R11, R10, 0x4, R11 ;  /* 0x000000040a0b7819 */ /* 0x000fe4000001020b */
[----:B------:R-:W-:Y:S01]  /*1f80*/  ISETP.GT.AND P0, PT, R0, 0x8, P0 ;  /* 0x000000080000780c */ /* 0x000fe20000704270 */
[----:B------:R-:W-:Y:S01]  /*1f90*/  IMAD.X R9, R9, 0x1, R161, P1 ;  /* 0x0000000109097824 */ /* 0x000fe200008e06a1 */
[----:B------:R-:W-:Y:S01]  /*1fa0*/  LEA R10, P1, R10, R4, 0x4 ;  /* 0x000000040a0a7211 */ /* 0x000fe200078220ff */
[----:B------:R-:W-:-:S04]  /*1fb0*/  IMAD.WIDE.U32 R14, R23, R14, R8 ;  /* 0x0000000e170e7225 */ /* 0x000fc800078e0008 */
[----:B------:R-:W-:Y:S01]  /*1fc0*/  IMAD.X R11, R11, 0x1, R5, P1 ;  /* 0x000000010b0b7824 */ /* 0x000fe200008e0605 */
[----:B------:R-:W-:Y:S01]  /*1fd0*/  LEA R8, P3, R14, R12, 0x1 ;  /* 0x0000000c0e087211 */ /* 0x000fe200078608ff */
[----:B------:R-:W-:-:S05]  /*1fe0*/  IMAD.IADD R9, R159, 0x1, R15 ;  /* 0x000000019f097824 */ /* 0x000fca00078e020f */
[----:B------:R-:W-:Y:S01]  /*1ff0*/  LEA.HI.X R9, R14, R13, R9, 0x1, P3 ;  /* 0x0000000d0e097211 */ /* 0x000fe200018f0c09 */
[----:B0-----:R-:W-:-:S05]  /*2000*/  HADD2.F32 R24, -RZ, R152.H0_H0 ;  /* 0x20000098ff187230 */ /* 0x001fca0000004100 */
[----:B------:R-:W-:-:S04]  /*2010*/  FMUL R25, R24, R155 ;  /* 0x0000009b18197220 */ /* 0x000fc80000400000 */
[----:B------:R-:W-:-:S05]  /*2020*/  FFMA R25, R26, R154, R25 ;  /* 0x0000009a1a197223 */ /* 0x000fca0000000019 */
[----:B------:R-:W-:-:S05]  /*2030*/  F2FP.F16.F32.PACK_AB R25, RZ, R25 ;  /* 0x00000019ff19723e */ /* 0x000fca00000000ff */
[----:B------:R2:W-:Y:S01]  /*2040*/  @P2 STG.E.U16 desc[UR36][R10.64], R25 ;  /* 0x000000190a002986 */ /* 0x0005e2000c101524 */
[----:B------:R-:W-:Y:S05]  /*2050*/  @!P0 BRA `(.L_x_33) ;  /* 0x0000000000048947 */ /* 0x000fea0003800000 */
[----:B------:R0:W5:Y:S02]  /*2060*/  LDG.E.LTC128B.U16 R152, desc[UR36][R8.64+0x2] ;  /* 0x0000022408987981 */ /* 0x000164000c1e1520 */
.L_x_33:
[----:B------:R-:W-:Y:S05]  /*2070*/  BSYNC B1 ;  /* 0x0000000000017941 */ /* 0x000fea0003800000 */
.L_x_32:
[----:B-----5:R-:W-:Y:S01]  /*2080*/  HADD2.F32 R12, -RZ, R152.H0_H0 ;  /* 0x20000098ff0c7230 */ /* 0x020fe20000004100 */
[----:B------:R-:W-:Y:S01]  /*2090*/  ISETP.GT.AND P1, PT, R3, 0x8, PT ;  /* 0x000000080300780c */ /* 0x000fe20003f24270 */
[----:B------:R-:W-:Y:S03]  /*20a0*/  BSSY B1, `(.L_x_34) ;  /* 0x0000008000017945 */ /* 0x000fe60003800000 */
[----:B------:R-:W-:Y:S01]  /*20b0*/  FMUL R12, R12, R155 ;  /* 0x0000009b0c0c7220 */ /* 0x000fe20000400000 */
[----:B------:R-:W-:-:S03]  /*20c0*/  ISETP.GT.AND P2, PT, R0, RZ, P1 ;  /* 0x000000ff0000720c */ /* 0x000fc60000f44270 */
[----:B------:R-:W-:-:S05]  /*20d0*/  FFMA R12, R27, R154, R12 ;  /* 0x0000009a1b0c7223 */ /* 0x000fca000000000c */
[----:B------:R-:W-:-:S05]  /*20e0*/  F2FP.F16.F32.PACK_AB R12, RZ, R12 ;  /* 0x0000000cff0c723e */ /* 0x000fca00000000ff */
[----:B------:R3:W-:Y:S01]  /*20f0*/  @P0 STG.E.U16 desc[UR36][R10.64+0x2], R12 ;  /* 0x0000020c0a000986 */ /* 0x0007e2000c101524 */
[----:B------:R-:W-:Y:S05]  /*2100*/  @!P2 BRA `(.L_x_35) ;  /* 0x000000000004a947 */ /* 0x000fea0003800000 */
[----:B------:R4:W5:Y:S02]  /*2110*/  LDG.E.LTC128B.U16 R152, desc[UR36][R6.64+0x10] ;  /* 0x0000102406987981 */ /* 0x000964000c1e1520 */
.L_x_35:
[----:B------:R-:W-:Y:S05]  /*2120*/  BSYNC B1 ;  /* 0x0000000000017941 */ /* 0x000fea0003800000 */
.L_x_34:
[----:B---3-5:R-:W-:Y:S01]  /*2130*/  HADD2.F32 R12, -RZ, R152.H0_H0 ;  /* 0x20000098ff0c7230 */ /* 0x028fe20000004100 */
        /* <DEDUP_REMOVED lines=9> */
.L_x_37:
[----:B------:R-:W-:Y:S05]  /*21d0*/  BSYNC B1 ;  /* 0x0000000000017941 */ /* 0x000fea0003800000 */
.L_x_36:
[----:B-----5:R-:W-:Y:S01]  /*21e0*/  HADD2.F32 R12, -RZ, R152.H0_H0 ;  /* 0x20000098ff0c7230 */ /* 0x020fe20000004100 */
[----:B------:R-:W-:Y:S01]  /*21f0*/  ISETP.GT.AND P1, PT, R0, 0x8, P1 ;  /* 0x000000080000780c */ /* 0x000fe20000f24270 */
[----:B------:R-:W-:Y:S03]  /*2200*/  BSSY B1, `(.L_x_38) ;  /* 0x0000007000017945 */ /* 0x000fe60003800000 */
[----:B------:R-:W-:-:S04]  /*2210*/  FMUL R12, R12, R155 ;  /* 0x0000009b0c0c7220 */ /* 0x000fc80000400000 */
[----:B------:R-:W-:-:S05]  /*2220*/  FFMA R12, R29, R154, R12 ;  /* 0x0000009a1d0c7223 */ /* 0x000fca000000000c */
[----:B------:R-:W-:-:S05]  /*2230*/  F2FP.F16.F32.PACK_AB R12, RZ, R12 ;  /* 0x0000000cff0c723e */ /* 0x000fca00000000ff */
[----:B------:R0:W-:Y:S01]  /*2240*/  @P3 STG.E.U16 desc[UR36][R4.64+0x12], R12 ;  /* 0x0000120c04003986 */ /* 0x0001e2000c101524 */
[----:B------:R-:W-:Y:S05]  /*2250*/  @!P1 BRA `(.L_x_39) ;  /* 0x0000000000049947 */ /* 0x000fea0003800000 */
[----:B------:R0:W5:Y:S02]  /*2260*/  LDG.E.LTC128B.U16 R152, desc[UR36][R8.64+0x10] ;  /* 0x0000102408987981 */ /* 0x000164000c1e1520 */
.L_x_39:
[----:B------:R-:W-:Y:S05]  /*2270*/  BSYNC B1 ;  /* 0x0000000000017941 */ /* 0x000fea0003800000 */
.L_x_38:
[----:B0----5:R-:W-:Y:S01]  /*2280*/  HADD2.F32 R12, -RZ, R152.H0_H0 ;  /* 0x20000098ff0c7230 */ /* 0x021fe20000004100 */
[----:B------:R-:W-:Y:S01]  /*2290*/  ISETP.GT.AND P0, PT, R0, 0x8, P0 ;  /* 0x000000080000780c */ /* 0x000fe20000704270 */
[----:B------:R-:W-:Y:S03]  /*22a0*/  BSSY B1, `(.L_x_40) ;  /* 0x0000007000017945 */ /* 0x000fe60003800000 */
[----:B---3--:R-:W-:-:S04]  /*22b0*/  FMUL R13, R12, R155 ;  /* 0x0000009b0c0d7220 */ /* 0x008fc80000400000 */
[----:B------:R-:W-:-:S05]  /*22c0*/  FFMA R13, R30, R154, R13 ;  /* 0x0000009a1e0d7223 */ /* 0x000fca000000000d */
[----:B------:R-:W-:-:S05]  /*22d0*/  F2FP.F16.F32.PACK_AB R13, RZ, R13 ;  /* 0x0000000dff0d723e */ /* 0x000fca00000000ff */
[----:B------:R0:W-:Y:S01]  /*22e0*/  @P1 STG.E.U16 desc[UR36][R10.64+0x10], R13 ;  /* 0x0000100d0a001986 */ /* 0x0001e2000c101524 */
[----:B------:R-:W-:Y:S05]  /*22f0*/  @!P0 BRA `(.L_x_41) ;  /* 0x0000000000048947 */ /* 0x000fea0003800000 */
[----:B------:R3:W5:Y:S02]  /*2300*/  LDG.E.LTC128B.U16 R152, desc[UR36][R8.64+0x12] ;  /* 0x0000122408987981 */ /* 0x000764000c1e1520 */
.L_x_41:
[----:B------:R-:W-:Y:S05]  /*2310*/  BSYNC B1 ;  /* 0x0000000000017941 */ /* 0x000fea0003800000 */
.L_x_40:
        /* <DEDUP_REMOVED lines=10> */
.L_x_43:
[----:B------:R-:W-:Y:S05]  /*23c0*/  BSYNC B1 ;  /* 0x0000000000017941 */ /* 0x000fea0003800000 */
.L_x_42:
[----:B0----5:R-:W-:Y:S01]  /*23d0*/  HADD2.F32 R12, -RZ, R152.H0_H0 ;  /* 0x20000098ff0c7230 */ /* 0x021fe20000004100 */
        /* <DEDUP_REMOVED lines=9> */
.L_x_45:
[----:B------:R-:W-:Y:S05]  /*2470*/  BSYNC B1 ;  /* 0x0000000000017941 */ /* 0x000fea0003800000 */
.L_x_44:
        /* <DEDUP_REMOVED lines=9> */
.L_x_47:
[----:B------:R-:W-:Y:S05]  /*2510*/  BSYNC B1 ;  /* 0x0000000000017941 */ /* 0x000fea0003800000 */
.L_x_46:
[----:B0----5:R-:W-:Y:S01]  /*2520*/  HADD2.F32 R12, -RZ, R152.H0_H0 ;  /* 0x20000098ff0c7230 */ /* 0x021fe20000004100 */
        /* <DEDUP_REMOVED lines=8> */
.L_x_49:
[----:B------:R-:W-:Y:S05]  /*25b0*/  BSYNC B1 ;  /* 0x0000000000017941 */ /* 0x000fea0003800000 */
.L_x_48:
        /* <DEDUP_REMOVED lines=10> */
.L_x_51:
[----:B------:R-:W-:Y:S05]  /*2660*/  BSYNC B1 ;  /* 0x0000000000017941 */ /* 0x000fea0003800000 */
.L_x_50:
        /* <DEDUP_REMOVED lines=10> */
.L_x_53:
[----:B------:R-:W-:Y:S05]  /*2710*/  BSYNC B1 ;  /* 0x0000000000017941 */ /* 0x000fea0003800000 */
.L_x_52:
        /* <DEDUP_REMOVED lines=9> */
.L_x_55:
[----:B------:R-:W-:Y:S05]  /*27b0*/  BSYNC B1 ;  /* 0x0000000000017941 */ /* 0x000fea0003800000 */
.L_x_54:
        /* <DEDUP_REMOVED lines=9> */
.L_x_57:
[----:B------:R-:W-:Y:S05]  /*2850*/  BSYNC B1 ;  /* 0x0000000000017941 */ /* 0x000fea0003800000 */
.L_x_56:
        /* <DEDUP_REMOVED lines=10> */
.L_x_59:
[----:B------:R-:W-:Y:S05]  /*2900*/  BSYNC B1 ;  /* 0x0000000000017941 */ /* 0x000fea0003800000 */
.L_x_58:
        /* <DEDUP_REMOVED lines=10> */
.L_x_61:
[----:B------:R-:W-:Y:S05]  /*29b0*/  BSYNC B1 ;  /* 0x0000000000017941 */ /* 0x000fea0003800000 */
.L_x_60:
        /* <DEDUP_REMOVED lines=9> */
.L_x_63:
[----:B------:R-:W-:Y:S05]  /*2a50*/  BSYNC B1 ;  /* 0x0000000000017941 */ /* 0x000fea0003800000 */
.L_x_62:
        /* <DEDUP_REMOVED lines=9> */
.L_x_65:
[----:B------:R-:W-:Y:S05]  /*2af0*/  BSYNC B1 ;  /* 0x0000000000017941 */ /* 0x000fea0003800000 */
.L_x_64:
        /* <DEDUP_REMOVED lines=10> */
.L_x_67:
[----:B------:R-:W-:Y:S05]  /*2ba0*/  BSYNC B1 ;  /* 0x0000000000017941 */ /* 0x000fea0003800000 */
.L_x_66:
        /* <DEDUP_REMOVED lines=10> */
.L_x_69:
[----:B------:R-:W-:Y:S05]  /*2c50*/  BSYNC B1 ;  /* 0x0000000000017941 */ /* 0x000fea0003800000 */
.L_x_68:
        /* <DEDUP_REMOVED lines=9> */
.L_x_71:
[----:B------:R-:W-:Y:S05]  /*2cf0*/  BSYNC B1 ;  /* 0x0000000000017941 */ /* 0x000fea0003800000 */
.L_x_70:
        /* <DEDUP_REMOVED lines=9> */
.L_x_73:
[----:B------:R-:W-:Y:S05]  /*2d90*/  BSYNC B1 ;  /* 0x0000000000017941 */ /* 0x000fea0003800000 */
.L_x_72:
        /* <DEDUP_REMOVED lines=10> */
.L_x_75:
[----:B------:R-:W-:Y:S05]  /*2e40*/  BSYNC B1 ;  /* 0x0000000000017941 */ /* 0x000fea0003800000 */
.L_x_74:
        /* <DEDUP_REMOVED lines=10> */
.L_x_77:
[----:B------:R-:W-:Y:S05]  /*2ef0*/  BSYNC B1 ;  /* 0x0000000000017941 */ /* 0x000fea0003800000 */
.L_x_76:
        /* <DEDUP_REMOVED lines=9> */
.L_x_79:
[----:B------:R-:W-:Y:S05]  /*2f90*/  BSYNC B1 ;  /* 0x0000000000017941 */ /* 0x000fea0003800000 */
.L_x_78:
        /* <DEDUP_REMOVED lines=9> */
.L_x_81:
[----:B------:R-:W-:Y:S05]  /*3030*/  BSYNC B1 ;  /* 0x0000000000017941 */ /* 0x000fea0003800000 */
.L_x_80:
        /* <DEDUP_REMOVED lines=10> */
.L_x_83:
[----:B------:R-:W-:Y:S05]  /*30e0*/  BSYNC B1 ;  /* 0x0000000000017941 */ /* 0x000fea0003800000 */
.L_x_82:
        /* <DEDUP_REMOVED lines=10> */
.L_x_85:
[----:B------:R-:W-:Y:S05]  /*3190*/  BSYNC B1 ;  /* 0x0000000000017941 */ /* 0x000fea0003800000 */
.L_x_84:
        /* <DEDUP_REMOVED lines=9> */
.L_x_87:
[----:B------:R-:W-:Y:S05]  /*3230*/  BSYNC B1 ;  /* 0x0000000000017941 */ /* 0x000fea0003800000 */
.L_x_86:
        /* <DEDUP_REMOVED lines=9> */
.L_x_89:
[----:B------:R-:W-:Y:S05]  /*32d0*/  BSYNC B1 ;  /* 0x0000000000017941 */ /* 0x000fea0003800000 */
.L_x_88:
        /* <DEDUP_REMOVED lines=10> */
.L_x_91:
[----:B------:R-:W-:Y:S05]  /*3380*/  BSYNC B1 ;  /* 0x0000000000017941 */ /* 0x000fea0003800000 */
.L_x_90:
        /* <DEDUP_REMOVED lines=10> */
.L_x_93:
[----:B------:R-:W-:Y:S05]  /*3430*/  BSYNC B1 ;  /* 0x0000000000017941 */ /* 0x000fea0003800000 */
.L_x_92:
        /* <DEDUP_REMOVED lines=9> */
.L_x_95:
[----:B------:R-:W-:Y:S05]  /*34d0*/  BSYNC B1 ;  /* 0x0000000000017941 */ /* 0x000fea0003800000 */
.L_x_94:
        /* <DEDUP_REMOVED lines=9> */
.L_x_97:
[----:B------:R-:W-:Y:S05]  /*3570*/  BSYNC B1 ;  /* 0x0000000000017941 */ /* 0x000fea0003800000 */
.L_x_96:
        /* <DEDUP_REMOVED lines=10> */
.L_x_99:
[----:B------:R-:W-:Y:S05]  /*3620*/  BSYNC B1 ;  /* 0x0000000000017941 */ /* 0x000fea0003800000 */
.L_x_98:
        /* <DEDUP_REMOVED lines=10> */
.L_x_101:
[----:B------:R-:W-:Y:S05]  /*36d0*/  BSYNC B1 ;  /* 0x0000000000017941 */ /* 0x000fea0003800000 */
.L_x_100:
        /* <DEDUP_REMOVED lines=9> */
.L_x_103:
[----:B------:R-:W-:Y:S05]  /*3770*/  BSYNC B1 ;  /* 0x0000000000017941 */ /* 0x000fea0003800000 */
.L_x_102:
        /* <DEDUP_REMOVED lines=9> */
.L_x_105:
[----:B------:R-:W-:Y:S05]  /*3810*/  BSYNC B1 ;  /* 0x0000000000017941 */ /* 0x000fea0003800000 */
.L_x_104:
        /* <DEDUP_REMOVED lines=10> */
.L_x_107:
[----:B------:R-:W-:Y:S05]  /*38c0*/  BSYNC B1 ;  /* 0x0000000000017941 */ /* 0x000fea0003800000 */
.L_x_106:
        /* <DEDUP_REMOVED lines=10> */
.L_x_109:
[----:B------:R-:W-:Y:S05]  /*3970*/  BSYNC B1 ;  /* 0x0000000000017941 */ /* 0x000fea0003800000 */
.L_x_108:
        /* <DEDUP_REMOVED lines=9> */
.L_x_111:
[----:B------:R-:W-:Y:S05]  /*3a10*/  BSYNC B1 ;  /* 0x0000000000017941 */ /* 0x000fea0003800000 */
.L_x_110:
        /* <DEDUP_REMOVED lines=9> */
.L_x_113:
[----:B------:R-:W-:Y:S05]  /*3ab0*/  BSYNC B1 ;  /* 0x0000000000017941 */ /* 0x000fea0003800000 */
.L_x_112:
        /* <DEDUP_REMOVED lines=10> */
.L_x_115:
[----:B------:R-:W-:Y:S05]  /*3b60*/  BSYNC B1 ;  /* 0x0000000000017941 */ /* 0x000fea0003800000 */
.L_x_114:
        /* <DEDUP_REMOVED lines=10> */
.L_x_117:
[----:B------:R-:W-:Y:S05]  /*3c10*/  BSYNC B1 ;  /* 0x0000000000017941 */ /* 0x000fea0003800000 */
.L_x_116:
        /* <DEDUP_REMOVED lines=9> */
.L_x_119:
[----:B------:R-:W-:Y:S05]  /*3cb0*/  BSYNC B1 ;  /* 0x0000000000017941 */ /* 0x000fea0003800000 */
.L_x_118:
        /* <DEDUP_REMOVED lines=9> */
.L_x_121:
[----:B------:R-:W-:Y:S05]  /*3d50*/  BSYNC B1 ;  /* 0x0000000000017941 */ /* 0x000fea0003800000 */
.L_x_120:
        /* <DEDUP_REMOVED lines=10> */
.L_x_123:
[----:B------:R-:W-:Y:S05]  /*3e00*/  BSYNC B1 ;  /* 0x0000000000017941 */ /* 0x000fea0003800000 */
.L_x_122:
        /* <DEDUP_REMOVED lines=10> */
.L_x_125:
[----:B------:R-:W-:Y:S05]  /*3eb0*/  BSYNC B1 ;  /* 0x0000000000017941 */ /* 0x000fea0003800000 */
.L_x_124:
        /* <DEDUP_REMOVED lines=9> */
.L_x_127:
[----:B------:R-:W-:Y:S05]  /*3f50*/  BSYNC B1 ;  /* 0x0000000000017941 */ /* 0x000fea0003800000 */
.L_x_126:
        /* <DEDUP_REMOVED lines=9> */
.L_x_129:
[----:B------:R-:W-:Y:S05]  /*3ff0*/  BSYNC B1 ;  /* 0x0000000000017941 */ /* 0x000fea0003800000 */
.L_x_128:
        /* <DEDUP_REMOVED lines=10> */
.L_x_131:
[----:B------:R-:W-:Y:S05]  /*40a0*/  BSYNC B1 ;  /* 0x0000000000017941 */ /* 0x000fea0003800000 */
.L_x_130:
        /* <DEDUP_REMOVED lines=10> */
.L_x_133:
[----:B------:R-:W-:Y:S05]  /*4150*/  BSYNC B1 ;  /* 0x0000000000017941 */ /* 0x000fea0003800000 */
.L_x_132:
        /* <DEDUP_REMOVED lines=9> */
.L_x_135:
[----:B------:R-:W-:Y:S05]  /*41f0*/  BSYNC B1 ;  /* 0x0000000000017941 */ /* 0x000fea0003800000 */
.L_x_134:
        /* <DEDUP_REMOVED lines=9> */
.L_x_137:
[----:B------:R-:W-:Y:S05]  /*4290*/  BSYNC B1 ;  /* 0x0000000000017941 */ /* 0x000fea0003800000 */
.L_x_136:
        /* <DEDUP_REMOVED lines=10> */
.L_x_139:
[----:B------:R-:W-:Y:S05]  /*4340*/  BSYNC B1 ;  /* 0x0000000000017941 */ /* 0x000fea0003800000 */
.L_x_138:
        /* <DEDUP_REMOVED lines=10> */
.L_x_141:
[----:B------:R-:W-:Y:S05]  /*43f0*/  BSYNC B1 ;  /* 0x0000000000017941 */ /* 0x000fea0003800000 */
.L_x_140:
        /* <DEDUP_REMOVED lines=9> */
.L_x_143:
[----:B------:R-:W-:Y:S05]  /*4490*/  BSYNC B1 ;  /* 0x0000000000017941 */ /* 0x000fea0003800000 */
.L_x_142:
        /* <DEDUP_REMOVED lines=9> */
.L_x_145:
[----:B------:R-:W-:Y:S05]  /*4530*/  BSYNC B1 ;  /* 0x0000000000017941 */ /* 0x000fea0003800000 */
.L_x_144:
        /* <DEDUP_REMOVED lines=10> */
.L_x_147:
[----:B------:R-:W-:Y:S05]  /*45e0*/  BSYNC B1 ;  /* 0x0000000000017941 */ /* 0x000fea0003800000 */
.L_x_146:
        /* <DEDUP_REMOVED lines=10> */
.L_x_149:
[----:B------:R-:W-:Y:S05]  /*4690*/  BSYNC B1 ;  /* 0x0000000000017941 */ /* 0x000fea0003800000 */
.L_x_148:
        /* <DEDUP_REMOVED lines=9> */
.L_x_151:
[----:B------:R-:W-:Y:S05]  /*4730*/  BSYNC B1 ;  /* 0x0000000000017941 */ /* 0x000fea0003800000 */
.L_x_150:
        /* <DEDUP_REMOVED lines=9> */
.L_x_153:
[----:B------:R-:W-:Y:S05]  /*47d0*/  BSYNC B1 ;  /* 0x0000000000017941 */ /* 0x000fea0003800000 */
.L_x_152:
        /* <DEDUP_REMOVED lines=10> */
.L_x_155:
[----:B------:R-:W-:Y:S05]  /*4880*/  BSYNC B1 ;  /* 0x0000000000017941 */ /* 0x000fea0003800000 */
.L_x_154:
        /* <DEDUP_REMOVED lines=10> */
.L_x_157:
[----:B------:R-:W-:Y:S05]  /*4930*/  BSYNC B1 ;  /* 0x0000000000017941 */ /* 0x000fea0003800000 */
.L_x_156:
        /* <DEDUP_REMOVED lines=9> */
.L_x_159:
[----:B------:R-:W-:Y:S05]  /*49d0*/  BSYNC B1 ;  /* 0x0000000000017941 */ /* 0x000fea0003800000 */
.L_x_158:
        /* <DEDUP_REMOVED lines=9> */
.L_x_161:
[----:B------:R-:W-:Y:S05]  /*4a70*/  BSYNC B1 ;  /* 0x0000000000017941 */ /* 0x000fea0003800000 */
.L_x_160:
        /* <DEDUP_REMOVED lines=10> */
.L_x_163:
[----:B------:R-:W-:Y:S05]  /*4b20*/  BSYNC B1 ;  /* 0x0000000000017941 */ /* 0x000fea0003800000 */
.L_x_162:
        /* <DEDUP_REMOVED lines=10> */
.L_x_165:
[----:B------:R-:W-:Y:S05]  /*4bd0*/  BSYNC B1 ;  /* 0x0000000000017941 */ /* 0x000fea0003800000 */
.L_x_164:
        /* <DEDUP_REMOVED lines=9> */
.L_x_167:
[----:B------:R-:W-:Y:S05]  /*4c70*/  BSYNC B1 ;  /* 0x0000000000017941 */ /* 0x000fea0003800000 */
.L_x_166:
        /* <DEDUP_REMOVED lines=9> */
.L_x_169:
[----:B------:R-:W-:Y:S05]  /*4d10*/  BSYNC B1 ;  /* 0x0000000000017941 */ /* 0x000fea0003800000 */
.L_x_168:
        /* <DEDUP_REMOVED lines=10> */
.L_x_171:
[----:B------:R-:W-:Y:S05]  /*4dc0*/  BSYNC B1 ;  /* 0x0000000000017941 */ /* 0x000fea0003800000 */
.L_x_170:
        /* <DEDUP_REMOVED lines=10> */
.L_x_173:
[----:B------:R-:W-:Y:S05]  /*4e70*/  BSYNC B1 ;  /* 0x0000000000017941 */ /* 0x000fea0003800000 */
.L_x_172:
        /* <DEDUP_REMOVED lines=9> */
.L_x_175:
[----:B------:R-:W-:Y:S05]  /*4f10*/  BSYNC B1 ;  /* 0x0000000000017941 */ /* 0x000fea0003800000 */
.L_x_174:
        /* <DEDUP_REMOVED lines=9> */
.L_x_177:
[----:B------:R-:W-:Y:S05]  /*4fb0*/  BSYNC B1 ;  /* 0x0000000000017941 */ /* 0x000fea0003800000 */
.L_x_176:
        /* <DEDUP_REMOVED lines=10> */
.L_x_179:
[----:B------:R-:W-:Y:S05]  /*5060*/  BSYNC B1 ;  /* 0x0000000000017941 */ /* 0x000fea0003800000 */
.L_x_178:
        /* <DEDUP_REMOVED lines=10> */
.L_x_181:
[----:B------:R-:W-:Y:S05]  /*5110*/  BSYNC B1 ;  /* 0x0000000000017941 */ /* 0x000fea0003800000 */
.L_x_180:
        /* <DEDUP_REMOVED lines=9> */
.L_x_183:
[----:B------:R-:W-:Y:S05]  /*51b0*/  BSYNC B1 ;  /* 0x0000000000017941 */ /* 0x000fea0003800000 */
.L_x_182:
        /* <DEDUP_REMOVED lines=9> */
.L_x_185:
[----:B------:R-:W-:Y:S05]  /*5250*/  BSYNC B1 ;  /* 0x0000000000017941 */ /* 0x000fea0003800000 */
.L_x_184:
        /* <DEDUP_REMOVED lines=10> */
.L_x_187:
[----:B------:R-:W-:Y:S05]  /*5300*/  BSYNC B1 ;  /* 0x0000000000017941 */ /* 0x000fea0003800000 */
.L_x_186:
        /* <DEDUP_REMOVED lines=10> */
.L_x_189:
[----:B------:R-:W-:Y:S05]  /*53b0*/  BSYNC B1 ;  /* 0x0000000000017941 */ /* 0x000fea0003800000 */
.L_x_188:
        /* <DEDUP_REMOVED lines=9> */
.L_x_191:
[----:B------:R-:W-:Y:S05]  /*5450*/  BSYNC B1 ;  /* 0x0000000000017941 */ /* 0x000fea0003800000 */
.L_x_190:
        /* <DEDUP_REMOVED lines=9> */
.L_x_193:
[----:B------:R-:W-:Y:S05]  /*54f0*/  BSYNC B1 ;  /* 0x0000000000017941 */ /* 0x000fea0003800000 */
.L_x_192:
        /* <DEDUP_REMOVED lines=10> */
.L_x_195:
[----:B------:R-:W-:Y:S05]  /*55a0*/  BSYNC B1 ;  /* 0x0000000000017941 */ /* 0x000fea0003800000 */
.L_x_194:
        /* <DEDUP_REMOVED lines=10> */
.L_x_197:
[----:B------:R-:W-:Y:S05]  /*5650*/  BSYNC B1 ;  /* 0x0000000000017941 */ /* 0x000fea0003800000 */
.L_x_196:
        /* <DEDUP_REMOVED lines=9> */
.L_x_199:
[----:B------:R-:W-:Y:S05]  /*56f0*/  BSYNC B1 ;  /* 0x0000000000017941 */ /* 0x000fea0003800000 */
.L_x_198:
        /* <DEDUP_REMOVED lines=9> */
.L_x_201:
[----:B------:R-:W-:Y:S05]  /*5790*/  BSYNC B1 ;  /* 0x0000000000017941 */ /* 0x000fea0003800000 */
.L_x_200:
        /* <DEDUP_REMOVED lines=10> */
.L_x_203:
[----:B------:R-:W-:Y:S05]  /*5840*/  BSYNC B1 ;  /* 0x0000000000017941 */ /* 0x000fea0003800000 */
.L_x_202:
        /* <DEDUP_REMOVED lines=10> */
.L_x_205:
[----:B------:R-:W-:Y:S05]  /*58f0*/  BSYNC B1 ;  /* 0x0000000000017941 */ /* 0x000fea0003800000 */
.L_x_204:
        /* <DEDUP_REMOVED lines=9> */
.L_x_207:
[----:B------:R-:W-:Y:S05]  /*5990*/  BSYNC B1 ;  /* 0x0000000000017941 */ /* 0x000fea0003800000 */
.L_x_206:
        /* <DEDUP_REMOVED lines=9> */
.L_x_209:
[----:B------:R-:W-:Y:S05]  /*5a30*/  BSYNC B1 ;  /* 0x0000000000017941 */ /* 0x000fea0003800000 */
.L_x_208:
        /* <DEDUP_REMOVED lines=10> */
.L_x_211:
[----:B------:R-:W-:Y:S05]  /*5ae0*/  BSYNC B1 ;  /* 0x0000000000017941 */ /* 0x000fea0003800000 */
.L_x_210:
        /* <DEDUP_REMOVED lines=10> */
.L_x_213:
[----:B------:R-:W-:Y:S05]  /*5b90*/  BSYNC B1 ;  /* 0x0000000000017941 */ /* 0x000fea0003800000 */
.L_x_212:
        /* <DEDUP_REMOVED lines=9> */
.L_x_215:
[----:B------:R-:W-:Y:S05]  /*5c30*/  BSYNC B1 ;  /* 0x0000000000017941 */ /* 0x000fea0003800000 */
.L_x_214:
        /* <DEDUP_REMOVED lines=9> */
.L_x_217:
[----:B------:R-:W-:Y:S05]  /*5cd0*/  BSYNC B1 ;  /* 0x0000000000017941 */ /* 0x000fea0003800000 */
.L_x_216:
        /* <DEDUP_REMOVED lines=10> */
.L_x_219:
[----:B------:R-:W-:Y:S05]  /*5d80*/  BSYNC B1 ;  /* 0x0000000000017941 */ /* 0x000fea0003800000 */
.L_x_218:
        /* <DEDUP_REMOVED lines=10> */
.L_x_221:
[----:B------:R-:W-:Y:S05]  /*5e30*/  BSYNC B1 ;  /* 0x0000000000017941 */ /* 0x000fea0003800000 */
.L_x_220:
        /* <DEDUP_REMOVED lines=9> */
.L_x_223:
[----:B------:R-:W-:Y:S05]  /*5ed0*/  BSYNC B1 ;  /* 0x0000000000017941 */ /* 0x000fea0003800000 */
.L_x_222:
        /* <DEDUP_REMOVED lines=9> */
.L_x_225:
[----:B------:R-:W-:Y:S05]  /*5f70*/  BSYNC B1 ;  /* 0x0000000000017941 */ /* 0x000fea0003800000 */
.L_x_224:
        /* <DEDUP_REMOVED lines=10> */
.L_x_227:
[----:B------:R-:W-:Y:S05]  /*6020*/  BSYNC B1 ;  /* 0x0000000000017941 */ /* 0x000fea0003800000 */
.L_x_226:
        /* <DEDUP_REMOVED lines=10> */
.L_x_229:
[----:B------:R-:W-:Y:S05]  /*60d0*/  BSYNC B1 ;  /* 0x0000000000017941 */ /* 0x000fea0003800000 */
.L_x_228:
        /* <DEDUP_REMOVED lines=9> */
.L_x_231:
[----:B------:R-:W-:Y:S05]  /*6170*/  BSYNC B1 ;  /* 0x0000000000017941 */ /* 0x000fea0003800000 */
.L_x_230:
        /* <DEDUP_REMOVED lines=9> */
.L_x_233:
[----:B------:R-:W-:Y:S05]  /*6210*/  BSYNC B1 ;  /* 0x0000000000017941 */ /* 0x000fea0003800000 */
.L_x_232:
        /* <DEDUP_REMOVED lines=10> */
.L_x_235:
[----:B------:R-:W-:Y:S05]  /*62c0*/  BSYNC B1 ;  /* 0x0000000000017941 */ /* 0x000fea0003800000 */
.L_x_234:
        /* <DEDUP_REMOVED lines=10> */
.L_x_237:
[----:B------:R-:W-:Y:S05]  /*6370*/  BSYNC B1 ;  /* 0x0000000000017941 */ /* 0x000fea0003800000 */
.L_x_236:
        /* <DEDUP_REMOVED lines=9> */
.L_x_239:
[----:B------:R-:W-:Y:S05]  /*6410*/  BSYNC B1 ;  /* 0x0000000000017941 */ /* 0x000fea0003800000 */
.L_x_238:
        /* <DEDUP_REMOVED lines=9> */
.L_x_241:
[----:B------:R-:W-:Y:S05]  /*64b0*/  BSYNC B1 ;  /* 0x0000000000017941 */ /* 0x000fea0003800000 */
.L_x_240:
        /* <DEDUP_REMOVED lines=10> */
.L_x_243:
[----:B------:R-:W-:Y:S05]  /*6560*/  BSYNC B1 ;  /* 0x0000000000017941 */ /* 0x000fea0003800000 */
.L_x_242:
        /* <DEDUP_REMOVED lines=10> */
.L_x_245:
[----:B------:R-:W-:Y:S05]  /*6610*/  BSYNC B1 ;  /* 0x0000000000017941 */ /* 0x000fea0003800000 */
.L_x_244:
        /* <DEDUP_REMOVED lines=9> */
.L_x_247:
[----:B------:R-:W-:Y:S05]  /*66b0*/  BSYNC B1 ;  /* 0x0000000000017941 */ /* 0x000fea0003800000 */
.L_x_246:
        /* <DEDUP_REMOVED lines=9> */
.L_x_249:
[----:B------:R-:W-:Y:S05]  /*6750*/  BSYNC B1 ;  /* 0x0000000000017941 */ /* 0x000fea0003800000 */
.L_x_248:
        /* <DEDUP_REMOVED lines=10> */
.L_x_251:
[----:B------:R-:W-:Y:S05]  /*6800*/  BSYNC B1 ;  /* 0x0000000000017941 */ /* 0x000fea0003800000 */
.L_x_250:
        /* <DEDUP_REMOVED lines=10> */
.L_x_253:
[----:B------:R-:W-:Y:S05]  /*68b0*/  BSYNC B1 ;  /* 0x0000000000017941 */ /* 0x000fea0003800000 */
.L_x_252:
        /* <DEDUP_REMOVED lines=9> */
.L_x_255:
[----:B------:R-:W-:Y:S05]  /*6950*/  BSYNC B1 ;  /* 0x0000000000017941 */ /* 0x000fea0003800000 */
.L_x_254:
        /* <DEDUP_REMOVED lines=9> */
.L_x_257:
[----:B------:R-:W-:Y:S05]  /*69f0*/  BSYNC B1 ;  /* 0x0000000000017941 */ /* 0x000fea0003800000 */
.L_x_256:
        /* <DEDUP_REMOVED lines=10> */
.L_x_259:
[----:B------:R-:W-:Y:S05]  /*6aa0*/  BSYNC B1 ;  /* 0x0000000000017941 */ /* 0x000fea0003800000 */
.L_x_258:
        /* <DEDUP_REMOVED lines=10> */
.L_x_261:
[----:B------:R-:W-:Y:S05]  /*6b50*/  BSYNC B1 ;  /* 0x0000000000017941 */ /* 0x000fea0003800000 */
.L_x_260:
        /* <DEDUP_REMOVED lines=9> */
.L_x_263:
[----:B------:R-:W-:Y:S05]  /*6bf0*/  BSYNC B1 ;  /* 0x0000000000017941 */ /* 0x000fea0003800000 */
.L_x_262:
        /* <DEDUP_REMOVED lines=9> */
.L_x_265:
[----:B------:R-:W-:Y:S05]  /*6c90*/  BSYNC B1 ;  /* 0x0000000000017941 */ /* 0x000fea0003800000 */
.L_x_264:
        /* <DEDUP_REMOVED lines=10> */
.L_x_267:
[----:B------:R-:W-:Y:S05]  /*6d40*/  BSYNC B1 ;  /* 0x0000000000017941 */ /* 0x000fea0003800000 */
.L_x_266:
        /* <DEDUP_REMOVED lines=10> */
.L_x_269:
[----:B------:R-:W-:Y:S05]  /*6df0*/  BSYNC B1 ;  /* 0x0000000000017941 */ /* 0x000fea0003800000 */
.L_x_268:
        /* <DEDUP_REMOVED lines=9> */
.L_x_271:
[----:B------:R-:W-:Y:S05]  /*6e90*/  BSYNC B1 ;  /* 0x0000000000017941 */ /* 0x000fea0003800000 */
.L_x_270:
        /* <DEDUP_REMOVED lines=9> */
.L_x_273:
[----:B------:R-:W-:Y:S05]  /*6f30*/  BSYNC B1 ;  /* 0x0000000000017941 */ /* 0x000fea0003800000 */
.L_x_272:
        /* <DEDUP_REMOVED lines=10> */
.L_x_275:
[----:B------:R-:W-:Y:S05]  /*6fe0*/  BSYNC B1 ;  /* 0x0000000000017941 */ /* 0x000fea0003800000 */
.L_x_274:
        /* <DEDUP_REMOVED lines=10> */
.L_x_277:
[----:B------:R-:W-:Y:S05]  /*7090*/  BSYNC B1 ;  /* 0x0000000000017941 */ /* 0x000fea0003800000 */
.L_x_276:
[----:B01--45:R-:W-:Y:S01]  /*70a0*/  HADD2.F32 R6, -RZ, R152.H0_H0 ;  /* 0x20000098ff067230 */ /* 0x033fe20000004100 */
        /* <DEDUP_REMOVED lines=8> */
.L_x_279:
[----:B------:R-:W-:Y:S05]  /*7130*/  BSYNC B1 ;  /* 0x0000000000017941 */ /* 0x000fea0003800000 */
.L_x_278:
[----:B0-2--5:R-:W-:Y:S01]  /*7140*/  HADD2.F32 R4, -RZ, R152.H0_H0 ;  /* 0x20000098ff047230 */ /* 0x025fe20000004100 */
[----:B------:R-:W-:Y:S01]  /*7150*/  ISETP.GT.AND P0, PT, R0, 0x8, P0 ;  /* 0x000000080000780c */ /* 0x000fe20000704270 */
[----:B------:R-:W-:Y:S01]  /*7160*/  @P1 IMAD.MOV.U32 R5, RZ, RZ, R11 ;  /* 0x000000ffff051224 */ /* 0x000fe200078e000b */
[----:B------:R-:W-:Y:S02]  /*7170*/  BSSY B1, `(.L_x_280) ;  /* 0x0000008000017945 */ /* 0x000fe40003800000 */
[----:B------:R-:W-:Y:S01]  /*7180*/  FMUL R3, R4, R155 ;  /* 0x0000009b04037220 */ /* 0x000fe20000400000 */
[----:B------:R-:W-:-:S03]  /*7190*/  @P1 IMAD.MOV.U32 R4, RZ, RZ, R10 ;  /* 0x000000ffff041224 */ /* 0x000fc600078e000a */
[----:B------:R-:W-:-:S05]  /*71a0*/  FFMA R3, R150, R154, R3 ;  /* 0x0000009a96037223 */ /* 0x000fca0000000003 */
[----:B------:R-:W-:-:S05]  /*71b0*/  F2FP.F16.F32.PACK_AB R3, RZ, R3 ;  /* 0x00000003ff03723e */ /* 0x000fca00000000ff */
[----:B------:R0:W-:Y:S01]  /*71c0*/  @P1 STG.E.U16 desc[UR36][R4.64+0x1f0], R3 ;  /* 0x0001f00304001986 */ /* 0x0001e2000c101524 */
[----:B------:R-:W-:Y:S05]  /*71d0*/  @!P0 BRA `(.L_x_281) ;  /* 0x0000000000048947 */ /* 0x000fea0003800000 */
[----:B------:R2:W5:Y:S02]  /*71e0*/  LDG.E.LTC128B.U16 R152, desc[UR36][R8.64+0x1f2] ;  /* 0x0001f22408987981 */ /* 0x000564000c1e1520 */
.L_x_281:
[----:B------:R-:W-:Y:S05]  /*71f0*/  BSYNC B1 ;  /* 0x0000000000017941 */ /* 0x000fea0003800000 */
.L_x_280:
[----:B------:R-:W-:Y:S05]  /*7200*/  @!P0 BRA `(.L_x_282) ;  /* 0x0000002400308947 */ /* 0x000fea0003800000 */
[----:B-----5:R-:W-:-:S05]  /*7210*/  HADD2.F32 R152, -RZ, R152.H0_H0 ;  /* 0x20000098ff987230 */ /* 0x020fca0000004100 */
[----:B------:R-:W-:-:S04]  /*7220*/  FMUL R152, R152, R155 ;  /* 0x0000009b98987220 */ /* 0x000fc80000400000 */
[----:B------:R-:W-:-:S05]  /*7230*/  FFMA R152, R151, R154, R152 ;  /* 0x0000009a97987223 */ /* 0x000fca0000000098 */
[----:B------:R-:W-:-:S05]  /*7240*/  F2FP.F16.F32.PACK_AB R152, RZ, R152 ;  /* 0x00000098ff98723e */ /* 0x000fca00000000ff */
[----:B------:R4:W-:Y:S01]  /*7250*/  STG.E.U16 desc[UR36][R10.64+0x1f2], R152 ;  /* 0x0001f2980a007986 */ /* 0x0009e2000c101524 */
[----:B------:R-:W-:Y:S05]  /*7260*/  BRA `(.L_x_282) ;  /* 0x0000002400187947 */ /* 0x000fea0003800000 */
.L_x_29:
[----:B------:R-:W-:Y:S01]  /*7270*/  ISETP.GT.AND P0, PT, R3, 0x1, PT ;  /* 0x000000010300780c */ /* 0x000fe20003f04270 */
[----:B------:R-:W-:Y:S01]  /*7280*/  ULDC.64 UR4, c[0x0][0x5c0] ;  /* 0x0001700000047ab9 */ /* 0x000fe20000000a00 */
[-C--:B------:R-:W-:Y:S01]  /*7290*/  FMUL R24, R24, R154.reuse ;  /* 0x0000009a18187220 */ /* 0x080fe20000400000 */
[-C--:B------:R-:W-:Y:S01]  /*72a0*/  FMUL R25, R25, R154.reuse ;  /* 0x0000009a19197220 */ /* 0x080fe20000400000 */
[----:B------:R-:W-:Y:S01]  /*72b0*/  ISETP.GT.AND P3, PT, R0, RZ, P0 ;  /* 0x000000ff0000720c */ /* 0x000fe20000764270 */
[-C--:B------:R-:W-:Y:S01]  /*72c0*/  FMUL R26, R26, R154.reuse ;  /* 0x0000009a1a1a7220 */ /* 0x080fe20000400000 */
[----:B------:R-:W-:Y:S01]  /*72d0*/  LEA R4, P4, R160, UR4, 0x1 ;  /* 0x00000004a0047c11 */ /* 0x000fe2000f8808ff */
[----:B------:R-:W-:Y:S01]  /*72e0*/  FMUL R27, R27, R154 ;  /* 0x0000009a1b1b7220 */ /* 0x000fe20000400000 */
[----:B------:R-:W-:Y:S01]  /*72f0*/  F2FP.F16.F32.PACK_AB R24, RZ, R24 ;  /* 0x00000018ff18723e */ /* 0x000fe200000000ff */
[-C--:B------:R-:W-:Y:S01]  /*7300*/  FMUL R28, R28, R154.reuse ;  /* 0x0000009a1c1c7220 */ /* 0x080fe20000400000 */
[----:B------:R-:W-:Y:S01]  /*7310*/  LEA.HI.X R5, R160, UR5, R169, 0x1, P4 ;  /* 0x00000005a0057c11 */ /* 0x000fe2000a0f0ca9 */
[-C--:B------:R-:W-:Y:S01]  /*7320*/  FMUL R29, R29, R154.reuse ;  /* 0x0000009a1d1d7220 */ /* 0x080fe20000400000 */
[----:B------:R-:W-:Y:S01]  /*7330*/  F2FP.F16.F32.PACK_AB R25, RZ, R25 ;  /* 0x00000019ff19723e */ /* 0x000fe200000000ff */
[-C--:B------:R-:W-:Y:S01]  /*7340*/  FMUL R30, R30, R154.reuse ;  /* 0x0000009a1e1e7220 */ /* 0x080fe20000400000 */
[----:B------:R-:W-:Y:S01]  /*7350*/  SHF.L.U64.HI R11, R10, 0x4, R11 ;  /* 0x000000040a0b7819 */ /* 0x000fe2000001020b */
[----:B------:R-:W-:Y:S01]  /*7360*/  @P1 STG.E.U16 desc[UR36][R4.64], R24 ;  /* 0x0000001804001986 */ /* 0x000fe2000c101524 */
[----:B------:R-:W-:Y:S01]  /*7370*/  ISETP.GT.AND P1, PT, R3, 0x8, PT ;  /* 0x000000080300780c */ /* 0x000fe20003f24270 */
[----:B------:R-:W-:Y:S01]  /*7380*/  FMUL R31, R31, R154 ;  /* 0x0000009a1f1f7220 */ /* 0x000fe20000400000 */
[----:B------:R-:W-:Y:S01]  /*7390*/  ISETP.GT.AND P4, PT, R0, 0x8, P0 ;  /* 0x000000080000780c */ /* 0x000fe20000784270 */
[----:B------:R-:W-:Y:S01]  /*73a0*/  @P3 STG.E.U16 desc[UR36][R4.64+0x2], R25 ;  /* 0x0000021904003986 */ /* 0x000fe2000c101524 */
[----:B------:R-:W-:Y:S01]  /*73b0*/  LEA R6, P3, R10, R4, 0x4 ;  /* 0x000000040a067211 */ /* 0x000fe200078620ff */
[-C--:B------:R-:W-:Y:S01]  /*73c0*/  FMUL R32, R32, R154.reuse ;  /* 0x0000009a20207220 */ /* 0x080fe20000400000 */
[C---:B------:R-:W-:Y:S01]  /*73d0*/  ISETP.GT.AND P2, PT, R0.reuse, 0x8, P2 ;  /* 0x000000080000780c */ /* 0x040fe20001744270 */
[-C--:B------:R-:W-:Y:S01]  /*73e0*/  FMUL R33, R33, R154.reuse ;  /* 0x0000009a21217220 */ /* 0x080fe20000400000 */
[----:B------:R-:W-:Y:S01]  /*73f0*/  ISETP.GT.AND P0, PT, R3, 0x9, PT ;  /* 0x000000090300780c */ /* 0x000fe20003f04270 */
[----:B------:R-:W-:Y:S01]  /*7400*/  IMAD.X R7, R11, 0x1, R5, P3 ;  /* 0x000000010b077824 */ /* 0x000fe200018e0605 */
[----:B------:R-:W-:Y:S01]  /*7410*/  ISETP.GT.AND P5, PT, R0, RZ, P1 ;  /* 0x000000ff0000720c */ /* 0x000fe20000fa4270 */
[-C--:B------:R-:W-:Y:S01]  /*7420*/  FMUL R34, R34, R154.reuse ;  /* 0x0000009a22227220 */ /* 0x080fe20000400000 */
[----:B------:R-:W-:Y:S01]  /*7430*/  ISETP.GT.AND P3, PT, R0, RZ, P0 ;  /* 0x000000ff0000720c */ /* 0x000fe20000764270 */
[----:B------:R-:W-:Y:S01]  /*7440*/  FMUL R35, R35, R154 ;  /* 0x0000009a23237220 */ /* 0x000fe20000400000 */
[----:B------:R-:W-:Y:S01]  /*7450*/  F2FP.F16.F32.PACK_AB R26, RZ, R26 ;  /* 0x0000001aff1a723e */ /* 0x000fe200000000ff */
[-C--:B------:R-:W-:Y:S01]  /*7460*/  FMUL R36, R36, R154.reuse ;  /* 0x0000009a24247220 */ /* 0x080fe20000400000 */
[----:B------:R-:W-:Y:S01]  /*7470*/  F2FP.F16.F32.PACK_AB R27, RZ, R27 ;  /* 0x0000001bff1b723e */ /* 0x000fe200000000ff */
[----:B------:R-:W-:Y:S01]  /*7480*/  FMUL R37, R37, R154 ;  /* 0x0000009a25257220 */ /* 0x000fe20000400000 */
[----:B------:R-:W-:Y:S01]  /*7490*/  F2FP.F16.F32.PACK_AB R28, RZ, R28 ;  /* 0x0000001cff1c723e */ /* 0x000fe200000000ff */
[----:B------:R-:W-:Y:S01]  /*74a0*/  @P2 STG.E.U16 desc[UR36][R6.64], R26 ;  /* 0x0000001a06002986 */ /* 0x000fe2000c101524 */
[----:B------:R-:W-:Y:S01]  /*74b0*/  F2FP.F16.F32.PACK_AB R29, RZ, R29 ;  /* 0x0000001dff1d723e */ /* 0x000fe200000000ff */
[-C--:B------:R-:W-:Y:S01]  /*74c0*/  FMUL R38, R38, R154.reuse ;  /* 0x0000009a26267220 */ /* 0x080fe20000400000 */
[C---:B------:R-:W-:Y:S01]  /*74d0*/  ISETP.GT.AND P2, PT, R0.reuse, 0x8, P1 ;  /* 0x000000080000780c */ /* 0x040fe20000f44270 */
[----:B------:R-:W-:Y:S01]  /*74e0*/  @P4 STG.E.U16 desc[UR36][R6.64+0x2], R27 ;  /* 0x0000021b06004986 */ /* 0x000fe2000c101524 */
[----:B------:R-:W-:Y:S01]  /*74f0*/  ISETP.GT.AND P1, PT, R3, 0x10, PT ;  /* 0x000000100300780c */ /* 0x000fe20003f24270 */
[----:B------:R-:W-:Y:S01]  /*7500*/  FMUL R39, R39, R154 ;  /* 0x0000009a27277220 */ /* 0x000fe20000400000 */
[----:B------:R-:W-:Y:S01]  /*7510*/  F2FP.F16.F32.PACK_AB R30, RZ, R30 ;  /* 0x0000001eff1e723e */ /* 0x000fe200000000ff */
[----:B------:R-:W-:Y:S01]  /*7520*/  @P5 STG.E.U16 desc[UR36][R4.64+0x10], R28 ;  /* 0x0000101c04005986 */ /* 0x000fe2000c101524 */
[----:B------:R-:W-:Y:S01]  /*7530*/  ISETP.GT.AND P4, PT, R0, RZ, P1 ;  /* 0x000000ff0000720c */ /* 0x000fe20000f84270 */
[-C--:B------:R-:W-:Y:S01]  /*7540*/  FMUL R40, R40, R154.reuse ;  /* 0x0000009a28287220 */ /* 0x080fe20000400000 */
[----:B------:R-:W-:Y:S01]  /*7550*/  F2FP.F16.F32.PACK_AB R31, RZ, R31 ;  /* 0x0000001fff1f723e */ /* 0x000fe200000000ff */
[----:B------:R-:W-:Y:S01]  /*7560*/  @P3 STG.E.U16 desc[UR36][R4.64+0x12], R29 ;  /* 0x0000121d04003986 */ /* 0x000fe2000c101524 */
[----:B------:R-:W-:Y:S01]  /*7570*/  ISETP.GT.AND P3, PT, R0, 0x8, P0 ;  /* 0x000000080000780c */ /* 0x000fe20000764270 */
[----:B------:R-:W-:Y:S01]  /*7580*/  FMUL R41, R41, R154 ;  /* 0x0000009a29297220 */ /* 0x000fe20000400000 */
[----:B------:R-:W-:Y:S01]  /*7590*/  ISETP.GT.AND P0, PT, R3, 0x11, PT ;  /* 0x000000110300780c */ /* 0x000fe20003f04270 */
[----:B------:R-:W-:Y:S01]  /*75a0*/  @P2 STG.E.U16 desc[UR36][R6.64+0x10], R30 ;  /* 0x0000101e06002986 */ /* 0x000fe2000c101524 */
[----:B------:R-:W-:Y:S01]  /*75b0*/  F2FP.F16.F32.PACK_AB R32, RZ, R32 ;  /* 0x00000020ff20723e */ /* 0x000fe200000000ff */
[-C--:B------:R-:W-:Y:S01]  /*75c0*/  FMUL R42, R42, R154.reuse ;  /* 0x0000009a2a2a7220 */ /* 0x080fe20000400000 */
[C---:B------:R-:W-:Y:S01]  /*75d0*/  ISETP.GT.AND P5, PT, R0.reuse, RZ, P0 ;  /* 0x000000ff0000720c */ /* 0x040fe200007a4270 */
[-C--:B------:R-:W-:Y:S01]  /*75e0*/  FMUL R43, R43, R154.reuse ;  /* 0x0000009a2b2b7220 */ /* 0x080fe20000400000 */
[----:B------:R-:W-:Y:S01]  /*75f0*/  ISETP.GT.AND P2, PT, R0, 0x8, P1 ;  /* 0x000000080000780c */ /* 0x000fe20000f44270 */
[-C--:B------:R-:W-:Y:S01]  /*7600*/  FMUL R44, R44, R154.reuse ;  /* 0x0000009a2c2c7220 */ /* 0x080fe20000400000 */
[----:B------:R-:W-:Y:S01]  /*7610*/  ISETP.GT.AND P1, PT, R3, 0x18, PT ;  /* 0x000000180300780c */ /* 0x000fe20003f24270 */
[-C--:B------:R-:W-:Y:S01]  /*7620*/  FMUL R45, R45, R154.reuse ;  /* 0x0000009a2d2d7220 */ /* 0x080fe20000400000 */
[----:B------:R-:W-:Y:S01]  /*7630*/  F2FP.F16.F32.PACK_AB R33, RZ, R33 ;  /* 0x00000021ff21723e */ /* 0x000fe200000000ff */
[----:B------:R-:W-:Y:S01]  /*7640*/  @P3 STG.E.U16 desc[UR36][R6.64+0x12], R31 ;  /* 0x0000121f06003986 */ /* 0x000fe2000c101524 */
[----:B------:R-:W-:Y:S01]  /*7650*/  ISETP.GT.AND P3, PT, R0, 0x8, P0 ;  /* 0x000000080000780c */ /* 0x000fe20000764270 */
[-C--:B------:R-:W-:Y:S01]  /*7660*/  FMUL R46, R46, R154.reuse ;  /* 0x0000009a2e2e7220 */ /* 0x080fe20000400000 */
[----:B------:R-:W-:Y:S01]  /*7670*/  ISETP.GT.AND P0, PT, R3, 0x19, PT ;  /* 0x000000190300780c */ /* 0x000fe20003f04270 */
[----:B------:R-:W-:Y:S01]  /*7680*/  @P4 STG.E.U16 desc[UR36][R4.64+0x20], R32 ;  /* 0x0000202004004986 */ /* 0x000fe2000c101524 */
[C---:B------:R-:W-:Y:S01]  /*7690*/  ISETP.GT.AND P4, PT, R0.reuse, RZ, P1 ;  /* 0x000000ff0000720c */ /* 0x040fe20000f84270 */
[----:B------:R-:W-:Y:S01]  /*76a0*/  FMUL R47, R47, R154 ;  /* 0x0000009a2f2f7220 */ /* 0x000fe20000400000 */
[----:B------:R-:W-:Y:S01]  /*76b0*/  F2FP.F16.F32.PACK_AB R34, RZ, R34 ;  /* 0x00000022ff22723e */ /* 0x000fe200000000ff */
[----:B------:R-:W-:Y:S01]  /*76c0*/  @P5 STG.E.U16 desc[UR36][R4.64+0x22], R33 ;  /* 0x0000222104005986 */ /* 0x000fe2000c101524 */
[----:B------:R-:W-:Y:S01]  /*76d0*/  ISETP.GT.AND P5, PT, R0, RZ, P0 ;  /* 0x000000ff0000720c */ /* 0x000fe200007a4270 */
[----:B------:R-:W-:Y:S01]  /*76e0*/  FMUL R48, R48, R154 ;  /* 0x0000009a30307220 */ /* 0x000fe20000400000 */
[----:B------:R-:W-:Y:S01]  /*76f0*/  F2FP.F16.F32.PACK_AB R35, RZ, R35 ;  /* 0x00000023ff23723e */ /* 0x000fe200000000ff */
[----:B------:R-:W-:Y:S01]  /*7700*/  @P2 STG.E.U16 desc[UR36][R6.64+0x20], R34 ;  /* 0x0000202206002986 */ /* 0x000fe2000c101524 */
[----:B------:R-:W-:Y:S01]  /*7710*/  F2FP.F16.F32.PACK_AB R36, RZ, R36 ;  /* 0x00000024ff24723e */ /* 0x000fe200000000ff */
[-C--:B------:R-:W-:Y:S01]  /*7720*/  FMUL R49, R49, R154.reuse ;  /* 0x0000009a31317220 */ /* 0x080fe20000400000 */
[----:B------:R-:W-:Y:S01]  /*7730*/  ISETP.GT.AND P2, PT, R0, 0x8, P1 ;  /* 0x000000080000780c */ /* 0x000fe20000f44270 */
[----:B------:R-:W-:Y:S01]  /*7740*/  @P3 STG.E.U16 desc[UR36][R6.64+0x22], R35 ;  /* 0x0000222306003986 */ /* 0x000fe2000c101524 */
[----:B------:R-:W-:Y:S01]  /*7750*/  ISETP.GT.AND P1, PT, R3, 0x20, PT ;  /* 0x000000200300780c */ /* 0x000fe20003f24270 */
[-C--:B------:R-:W-:Y:S01]  /*7760*/  FMUL R50, R50, R154.reuse ;  /* 0x0000009a32327220 */ /* 0x080fe20000400000 */
[----:B------:R-:W-:Y:S01]  /*7770*/  F2FP.F16.F32.PACK_AB R37, RZ, R37 ;  /* 0x00000025ff25723e */ /* 0x000fe200000000ff */
[----:B------:R-:W-:Y:S01]  /*7780*/  @P4 STG.E.U16 desc[UR36][R4.64+0x30], R36 ;  /* 0x0000302404004986 */ /* 0x000fe2000c101524 */
[C---:B------:R-:W-:Y:S01]  /*7790*/  ISETP.GT.AND P3, PT, R0.reuse, 0x8, P0 ;  /* 0x000000080000780c */ /* 0x040fe20000764270 */
[-C--:B------:R-:W-:Y:S01]  /*77a0*/  FMUL R51, R51, R154.reuse ;  /* 0x0000009a33337220 */ /* 0x080fe20000400000 */
[----:B------:R-:W-:Y:S01]  /*77b0*/  ISETP.GT.AND P0, PT, R3, 0x21, PT ;  /* 0x000000210300780c */ /* 0x000fe20003f04270 */
[----:B------:R-:W-:Y:S01]  /*77c0*/  @P5 STG.E.U16 desc[UR36][R4.64+0x32], R37 ;  /* 0x0000322504005986 */ /* 0x000fe2000c101524 */
[----:B------:R-:W-:Y:S01]  /*77d0*/  ISETP.GT.AND P4, PT, R0, RZ, P1 ;  /* 0x000000ff0000720c */ /* 0x000fe20000f84270 */
[----:B------:R-:W-:Y:S01]  /*77e0*/  FMUL R52, R52, R154 ;  /* 0x0000009a34347220 */ /* 0x000fe20000400000 */
[----:B------:R-:W-:Y:S01]  /*77f0*/  F2FP.F16.F32.PACK_AB R38, RZ, R38 ;  /* 0x00000026ff26723e */ /* 0x000fe200000000ff */
[-C--:B------:R-:W-:Y:S01]  /*7800*/  FMUL R53, R53, R154.reuse ;  /* 0x0000009a35357220 */ /* 0x080fe20000400000 */
        /* <DEDUP_REMOVED lines=325> */
[----:B------:R-:W-:Y:S01]  /*8c60*/  FMUL R151, R151, R154 ;  /* 0x0000009a97977220 */ /* 0x000fe20000400000 */
[----:B------:R-:W-:Y:S01]  /*8c70*/  ISETP.GT.AND P2, PT, R0, 0x8, P1 ;  /* 0x000000080000780c */ /* 0x000fe20000f44270 */
[----:B------:R-:W-:Y:S01]  /*8c80*/  @P3 STG.E.U16 desc[UR36][R6.64+0x132], R103 ;  /* 0x0001326706003986 */ /* 0x000fe2000c101524 */
[----:B------:R-:W-:-:S02]  /*8c90*/  ISETP.GT.AND P1, PT, R3, 0xa8, PT ;  /* 0x000000a80300780c */ /* 0x000fc40003f24270 */
[----:B------:R-:W-:Y:S01]  /*8ca0*/  F2FP.F16.F32.PACK_AB R105, RZ, R105 ;  /* 0x00000069ff69723e */ /* 0x000fe200000000ff */
[----:B------:R-:W-:Y:S01]  /*8cb0*/  @P4 STG.E.U16 desc[UR36][R4.64+0x140], R104 ;  /* 0x0001406804004986 */ /* 0x000fe2000c101524 */
[C---:B------:R-:W-:Y:S02]  /*8cc0*/  ISETP.GT.AND P3, PT, R0.reuse, 0x8, P0 ;  /* 0x000000080000780c */ /* 0x040fe40000764270 */
[----:B------:R-:W-:Y:S01]  /*8cd0*/  ISETP.GT.AND P0, PT, R3, 0xa9, PT ;  /* 0x000000a90300780c */ /* 0x000fe20003f04270 */
[----:B------:R-:W-:Y:S01]  /*8ce0*/  @P5 STG.E.U16 desc[UR36][R4.64+0x142], R105 ;  /* 0x0001426904005986 */ /* 0x000fe2000c101524 */
[C---:B------:R-:W-:Y:S02]  /*8cf0*/  ISETP.GT.AND P4, PT, R0.reuse, RZ, P1 ;  /* 0x000000ff0000720c */ /* 0x040fe40000f84270 */
[----:B------:R-:W-:Y:S02]  /*8d00*/  F2FP.F16.F32.PACK_AB R106, RZ, R106 ;  /* 0x0000006aff6a723e */ /* 0x000fe400000000ff */
[----:B------:R-:W-:-:S02]  /*8d10*/  ISETP.GT.AND P5, PT, R0, RZ, P0 ;  /* 0x000000ff0000720c */ /* 0x000fc400007a4270 */
[----:B------:R-:W-:Y:S01]  /*8d20*/  F2FP.F16.F32.PACK_AB R107, RZ, R107 ;  /* 0x0000006bff6b723e */ /* 0x000fe200000000ff */
[----:B------:R-:W-:Y:S01]  /*8d30*/  @P2 STG.E.U16 desc[UR36][R6.64+0x140], R106 ;  /* 0x0001406a06002986 */ /* 0x000fe2000c101524 */
[----:B------:R-:W-:Y:S02]  /*8d40*/  F2FP.F16.F32.PACK_AB R108, RZ, R108 ;  /* 0x0000006cff6c723e */ /* 0x000fe400000000ff */
[C---:B------:R-:W-:Y:S01]  /*8d50*/  ISETP.GT.AND P2, PT, R0.reuse, 0x8, P1 ;  /* 0x000000080000780c */ /* 0x040fe20000f44270 */
[----:B------:R-:W-:Y:S01]  /*8d60*/  @P3 STG.E.U16 desc[UR36][R6.64+0x142], R107 ;  /* 0x0001426b06003986 */ /* 0x000fe2000c101524 */
[----:B------:R-:W-:Y:S02]  /*8d70*/  ISETP.GT.AND P1, PT, R3, 0xb0, PT ;  /* 0x000000b00300780c */ /* 0x000fe40003f24270 */
[----:B------:R-:W-:Y:S01]  /*8d80*/  F2FP.F16.F32.PACK_AB R109, RZ, R109 ;  /* 0x0000006dff6d723e */ /* 0x000fe200000000ff */
[----:B------:R-:W-:Y:S01]  /*8d90*/  @P4 STG.E.U16 desc[UR36][R4.64+0x150], R108 ;  /* 0x0001506c04004986 */ /* 0x000fe2000c101524 */
[----:B------:R-:W-:-:S02]  /*8da0*/  ISETP.GT.AND P3, PT, R0, 0x8, P0 ;  /* 0x000000080000780c */ /* 0x000fc40000764270 */
[----:B------:R-:W-:Y:S01]  /*8db0*/  ISETP.GT.AND P0, PT, R3, 0xb1, PT ;  /* 0x000000b10300780c */ /* 0x000fe20003f04270 */
[----:B------:R-:W-:Y:S01]  /*8dc0*/  @P5 STG.E.U16 desc[UR36][R4.64+0x152], R109 ;  /* 0x0001526d04005986 */ /* 0x000fe2000c101524 */
[C---:B------:R-:W-:Y:S02]  /*8dd0*/  ISETP.GT.AND P4, PT, R0.reuse, RZ, P1 ;  /* 0x000000ff0000720c */ /* 0x040fe40000f84270 */
[----:B------:R-:W-:Y:S02]  /*8de0*/  F2FP.F16.F32.PACK_AB R110, RZ, R110 ;  /* 0x0000006eff6e723e */ /* 0x000fe400000000ff */
[----:B------:R-:W-:Y:S02]  /*8df0*/  ISETP.GT.AND P5, PT, R0, RZ, P0 ;  /* 0x000000ff0000720c */ /* 0x000fe400007a4270 */
[----:B------:R-:W-:Y:S01]  /*8e00*/  F2FP.F16.F32.PACK_AB R111, RZ, R111 ;  /* 0x0000006fff6f723e */ /* 0x000fe200000000ff */
[----:B------:R-:W-:Y:S01]  /*8e10*/  @P2 STG.E.U16 desc[UR36][R6.64+0x150], R110 ;  /* 0x0001506e06002986 */ /* 0x000fe2000c101524 */
[----:B------:R-:W-:-:S02]  /*8e20*/  F2FP.F16.F32.PACK_AB R112, RZ, R112 ;  /* 0x00000070ff70723e */ /* 0x000fc400000000ff */
[C---:B------:R-:W-:Y:S01]  /*8e30*/  ISETP.GT.AND P2, PT, R0.reuse, 0x8, P1 ;  /* 0x000000080000780c */ /* 0x040fe20000f44270 */
[----:B------:R-:W-:Y:S01]  /*8e40*/  @P3 STG.E.U16 desc[UR36][R6.64+0x152], R111 ;  /* 0x0001526f06003986 */ /* 0x000fe2000c101524 */
[C---:B------:R-:W-:Y:S02]  /*8e50*/  ISETP.GT.AND P1, PT, R3.reuse, 0xb8, PT ;  /* 0x000000b80300780c */ /* 0x040fe40003f24270 */
[----:B------:R-:W-:Y:S01]  /*8e60*/  F2FP.F16.F32.PACK_AB R113, RZ, R113 ;  /* 0x00000071ff71723e */ /* 0x000fe200000000ff */
[----:B------:R-:W-:Y:S01]  /*8e70*/  @P4 STG.E.U16 desc[UR36][R4.64+0x160], R112 ;  /* 0x0001607004004986 */ /* 0x000fe2000c101524 */
[C---:B------:R-:W-:Y:S02]  /*8e80*/  ISETP.GT.AND P3, PT, R0.reuse, 0x8, P0 ;  /* 0x000000080000780c */ /* 0x040fe40000764270 */
[----:B------:R-:W-:Y:S01]  /*8e90*/  ISETP.GT.AND P0, PT, R3, 0xb9, PT ;  /* 0x000000b90300780c */ /* 0x000fe20003f04270 */
[----:B------:R-:W-:Y:S01]  /*8ea0*/  @P5 STG.E.U16 desc[UR36][R4.64+0x162], R113 ;  /* 0x0001627104005986 */ /* 0x000fe2000c101524 */
[----:B------:R-:W-:-:S02]  /*8eb0*/  ISETP.GT.AND P4, PT, R0, RZ, P1 ;  /* 0x000000ff0000720c */ /* 0x000fc40000f84270 */
[----:B------:R-:W-:Y:S02]  /*8ec0*/  F2FP.F16.F32.PACK_AB R114, RZ, R114 ;  /* 0x00000072ff72723e */ /* 0x000fe400000000ff */
[C---:B------:R-:W-:Y:S02]  /*8ed0*/  ISETP.GT.AND P5, PT, R0.reuse, RZ, P0 ;  /* 0x000000ff0000720c */ /* 0x040fe400007a4270 */
[----:B------:R-:W-:Y:S01]  /*8ee0*/  F2FP.F16.F32.PACK_AB R115, RZ, R115 ;  /* 0x00000073ff73723e */ /* 0x000fe200000000ff */
[----:B------:R-:W-:Y:S01]  /*8ef0*/  @P2 STG.E.U16 desc[UR36][R6.64+0x160], R114 ;  /* 0x0001607206002986 */ /* 0x000fe2000c101524 */
[----:B------:R-:W-:Y:S02]  /*8f00*/  F2FP.F16.F32.PACK_AB R116, RZ, R116 ;  /* 0x00000074ff74723e */ /* 0x000fe400000000ff */
        /* <DEDUP_REMOVED lines=65> */
[----:B------:R-:W-:Y:S02]  /*9320*/  ISETP.GT.AND P5, PT, R0, RZ, P0 ;  /* 0x000000ff0000720c */ /* 0x000fe400007a4270 */
[----:B------:R-:W-:Y:S02]  /*9330*/  F2FP.F16.F32.PACK_AB R134, RZ, R134 ;  /* 0x00000086ff86723e */ /* 0x000fe400000000ff */
[----:B------:R-:W-:Y:S02]  /*9340*/  F2FP.F16.F32.PACK_AB R135, RZ, R135 ;  /* 0x00000087ff87723e */ /* 0x000fe400000000ff */
[----:B------:R-:W-:Y:S01]  /*9350*/  F2FP.F16.F32.PACK_AB R136, RZ, R136 ;  /* 0x00000088ff88723e */ /* 0x000fe200000000ff */
[----:B------:R-:W-:Y:S01]  /*9360*/  @P2 STG.E.U16 desc[UR36][R6.64+0x1b0], R134 ;  /* 0x0001b08606002986 */ /* 0x000fe2000c101524 */
[----:B------:R-:W-:-:S02]  /*9370*/  F2FP.F16.F32.PACK_AB R137, RZ, R137 ;  /* 0x00000089ff89723e */ /* 0x000fc400000000ff */
[C---:B------:R-:W-:Y:S01]  /*9380*/  ISETP.GT.AND P1, PT, R0.reuse, 0x8, P1 ;  /* 0x000000080000780c */ /* 0x040fe20000f24270 */
[----:B------:R-:W-:Y:S01]  /*9390*/  @P3 STG.E.U16 desc[UR36][R6.64+0x1b2], R135 ;  /* 0x0001b28706003986 */ /* 0x000fe2000c101524 */
[C---:B------:R-:W-:Y:S02]  /*93a0*/  ISETP.GT.AND P2, PT, R0.reuse, 0x8, P0 ;  /* 0x000000080000780c */ /* 0x040fe40000744270 */
[C---:B------:R-:W-:Y:S01]  /*93b0*/  ISETP.GT.AND P0, PT, R3.reuse, 0xe9, PT ;  /* 0x000000e90300780c */ /* 0x040fe20003f04270 */
[----:B------:R-:W-:Y:S01]  /*93c0*/  @P4 STG.E.U16 desc[UR36][R4.64+0x1c0], R136 ;  /* 0x0001c08804004986 */ /* 0x000fe2000c101524 */
[----:B------:R-:W-:Y:S02]  /*93d0*/  ISETP.GT.AND P4, PT, R3, 0xe8, PT ;  /* 0x000000e80300780c */ /* 0x000fe40003f84270 */
[----:B------:R-:W-:Y:S01]  /*93e0*/  F2FP.F16.F32.PACK_AB R138, RZ, R138 ;  /* 0x0000008aff8a723e */ /* 0x000fe200000000ff */
[----:B------:R-:W-:Y:S01]  /*93f0*/  @P5 STG.E.U16 desc[UR36][R4.64+0x1c2], R137 ;  /* 0x0001c28904005986 */ /* 0x000fe2000c101524 */
[----:B------:R-:W-:-:S02]  /*9400*/  ISETP.GT.AND P5, PT, R0, RZ, P4 ;  /* 0x000000ff0000720c */ /* 0x000fc400027a4270 */
[----:B------:R-:W-:Y:S01]  /*9410*/  F2FP.F16.F32.PACK_AB R139, RZ, R139 ;  /* 0x0000008bff8b723e */ /* 0x000fe200000000ff */
[----:B------:R-:W-:Y:S01]  /*9420*/  @P1 STG.E.U16 desc[UR36][R6.64+0x1c0], R138 ;  /* 0x0001c08a06001986 */ /* 0x000fe2000c101524 */
[----:B------:R-:W-:Y:S02]  /*9430*/  F2FP.F16.F32.PACK_AB R140, RZ, R140 ;  /* 0x0000008cff8c723e */ /* 0x000fe400000000ff */
[C---:B------:R-:W-:Y:S01]  /*9440*/  ISETP.GT.AND P3, PT, R0.reuse, RZ, P0 ;  /* 0x000000ff0000720c */ /* 0x040fe20000764270 */
[----:B------:R-:W-:Y:S01]  /*9450*/  @P2 STG.E.U16 desc[UR36][R6.64+0x1c2], R139 ;  /* 0x0001c28b06002986 */ /* 0x000fe2000c101524 */
[C---:B------:R-:W-:Y:S02]  /*9460*/  ISETP.GT.AND P4, PT, R0.reuse, 0x8, P4 ;  /* 0x000000080000780c */ /* 0x040fe40002784270 */
[----:B------:R-:W-:Y:S02]  /*9470*/  F2FP.F16.F32.PACK_AB R141, RZ, R141 ;  /* 0x0000008dff8d723e */ /* 0x000fe400000000ff */
[----:B------:R-:W-:Y:S01]  /*9480*/  F2FP.F16.F32.PACK_AB R142, RZ, R142 ;  /* 0x0000008eff8e723e */ /* 0x000fe200000000ff */
[----:B------:R-:W-:Y:S01]  /*9490*/  @P5 STG.E.U16 desc[UR36][R4.64+0x1d0], R140 ;  /* 0x0001d08c04005986 */ /* 0x000fe2000c101524 */
[----:B------:R-:W-:-:S02]  /*94a0*/  ISETP.GT.AND P5, PT, R0, 0x8, P0 ;  /* 0x000000080000780c */ /* 0x000fc400007a4270 */
[----:B------:R-:W-:Y:S02]  /*94b0*/  F2FP.F16.F32.PACK_AB R143, RZ, R143 ;  /* 0x0000008fff8f723e */ /* 0x000fe400000000ff */
[C---:B------:R-:W-:Y:S01]  /*94c0*/  ISETP.GT.AND P0, PT, R3.reuse, 0xf1, PT ;  /* 0x000000f10300780c */ /* 0x040fe20003f04270 */
[----:B------:R-:W-:Y:S01]  /*94d0*/  @P3 STG.E.U16 desc[UR36][R4.64+0x1d2], R141 ;  /* 0x0001d28d04003986 */ /* 0x000fe2000c101524 */
[----:B------:R-:W-:Y:S02]  /*94e0*/  ISETP.GT.AND P3, PT, R3, 0xf0, PT ;  /* 0x000000f00300780c */ /* 0x000fe40003f64270 */
[----:B------:R-:W-:Y:S01]  /*94f0*/  F2FP.F16.F32.PACK_AB R144, RZ, R144 ;  /* 0x00000090ff90723e */ /* 0x000fe200000000ff */
[----:B------:R-:W-:Y:S01]  /*9500*/  @P4 STG.E.U16 desc[UR36][R6.64+0x1d0], R142 ;  /* 0x0001d08e06004986 */ /* 0x000fe2000c101524 */
[C---:B------:R-:W-:Y:S02]  /*9510*/  ISETP.GT.AND P4, PT, R0.reuse, RZ, P3 ;  /* 0x000000ff0000720c */ /* 0x040fe40001f84270 */
[----:B------:R-:W-:Y:S01]  /*9520*/  F2FP.F16.F32.PACK_AB R145, RZ, R145 ;  /* 0x00000091ff91723e */ /* 0x000fe200000000ff */
[----:B------:R-:W-:Y:S01]  /*9530*/  @P5 STG.E.U16 desc[UR36][R6.64+0x1d2], R143 ;  /* 0x0001d28f06005986 */ /* 0x000fe2000c101524 */
[----:B------:R-:W-:-:S02]  /*9540*/  ISETP.GT.AND P5, PT, R0, RZ, P0 ;  /* 0x000000ff0000720c */ /* 0x000fc400007a4270 */
[C---:B------:R-:W-:Y:S02]  /*9550*/  ISETP.GT.AND P2, PT, R3.reuse, 0xf8, PT ;  /* 0x000000f80300780c */ /* 0x040fe40003f44270 */
[----:B------:R-:W-:Y:S02]  /*9560*/  ISETP.GT.AND P1, PT, R3, 0xf9, PT ;  /* 0x000000f90300780c */ /* 0x000fe40003f24270 */
[C---:B------:R-:W-:Y:S02]  /*9570*/  ISETP.GT.AND P3, PT, R0.reuse, 0x8, P3 ;  /* 0x000000080000780c */ /* 0x040fe40001f64270 */
[C---:B------:R-:W-:Y:S01]  /*9580*/  ISETP.GT.AND P0, PT, R0.reuse, 0x8, P0 ;  /* 0x000000080000780c */ /* 0x040fe20000704270 */
[----:B------:R-:W-:Y:S01]  /*9590*/  @P4 STG.E.U16 desc[UR36][R4.64+0x1e0], R144 ;  /* 0x0001e09004004986 */ /* 0x000fe2000c101524 */
[C---:B------:R-:W-:Y:S02]  /*95a0*/  ISETP.GT.AND P4, PT, R0.reuse, RZ, P1 ;  /* 0x000000ff0000720c */ /* 0x040fe40000f84270 */
[----:B------:R-:W-:Y:S01]  /*95b0*/  F2FP.F16.F32.PACK_AB R146, RZ, R146 ;  /* 0x00000092ff92723e */ /* 0x000fe200000000ff */
[----:B------:R-:W-:Y:S01]  /*95c0*/  @P5 STG.E.U16 desc[UR36][R4.64+0x1e2], R145 ;  /* 0x0001e29104005986 */ /* 0x000fe2000c101524 */
[----:B------:R-:W-:-:S02]  /*95d0*/  ISETP.GT.AND P5, PT, R0, RZ, P2 ;  /* 0x000000ff0000720c */ /* 0x000fc400017a4270 */
[C---:B------:R-:W-:Y:S02]  /*95e0*/  ISETP.GT.AND P2, PT, R0.reuse, 0x8, P2 ;  /* 0x000000080000780c */ /* 0x040fe40001744270 */
[----:B------:R-:W-:Y:S01]  /*95f0*/  F2FP.F16.F32.PACK_AB R147, RZ, R147 ;  /* 0x00000093ff93723e */ /* 0x000fe200000000ff */
[----:B------:R-:W-:Y:S01]  /*9600*/  @P3 STG.E.U16 desc[UR36][R6.64+0x1e0], R146 ;  /* 0x0001e09206003986 */ /* 0x000fe2000c101524 */
[----:B------:R-:W-:Y:S02]  /*9610*/  ISETP.GT.AND P1, PT, R0, 0x8, P1 ;  /* 0x000000080000780c */ /* 0x000fe40000f24270 */
[----:B------:R-:W-:Y:S01]  /*9620*/  F2FP.F16.F32.PACK_AB R148, RZ, R148 ;  /* 0x00000094ff94723e */ /* 0x000fe200000000ff */
[----:B------:R-:W-:Y:S01]  /*9630*/  @P0 STG.E.U16 desc[UR36][R6.64+0x1e2], R147 ;  /* 0x0001e29306000986 */ /* 0x000fe2000c101524 */
[----:B------:R-:W-:Y:S02]  /*9640*/  F2FP.F16.F32.PACK_AB R149, RZ, R149 ;  /* 0x00000095ff95723e */ /* 0x000fe400000000ff */
[----:B------:R-:W-:Y:S01]  /*9650*/  F2FP.F16.F32.PACK_AB R150, RZ, R150 ;  /* 0x00000096ff96723e */ /* 0x000fe200000000ff */
[----:B------:R-:W-:Y:S01]  /*9660*/  @P5 STG.E.U16 desc[UR36][R4.64+0x1f0], R148 ;  /* 0x0001f09404005986 */ /* 0x000fe2000c101524 */
[----:B------:R-:W-:-:S03]  /*9670*/  F2FP.F16.F32.PACK_AB R151, RZ, R151 ;  /* 0x00000097ff97723e */ /* 0x000fc600000000ff */
[----:B------:R0:W-:Y:S02]  /*9680*/  @P4 STG.E.U16 desc[UR36][R4.64+0x1f2], R149 ;  /* 0x0001f29504004986 */ /* 0x0001e4000c101524 */
[----:B0-----:R-:W-:Y:S02]  /*9690*/  @P2 IMAD.MOV.U32 R4, RZ, RZ, R6 ;  /* 0x000000ffff042224 */ /* 0x001fe400078e0006 */
[----:B------:R-:W-:-:S05]  /*96a0*/  @P2 IMAD.MOV.U32 R5, RZ, RZ, R7 ;  /* 0x000000ffff052224 */ /* 0x000fca00078e0007 */
[----:B------:R0:W-:Y:S04]  /*96b0*/  @P2 STG.E.U16 desc[UR36][R4.64+0x1f0], R150 ;  /* 0x0001f09604002986 */ /* 0x0001e8000c101524 */
[----:B------:R0:W-:Y:S02]  /*96c0*/  @P1 STG.E.U16 desc[UR36][R6.64+0x1f2], R151 ;  /* 0x0001f29706001986 */ /* 0x0001e4000c101524 */
.L_x_282:
[----:B------:R-:W-:Y:S05]  /*96d0*/  BSYNC B0 ;  /* 0x0000000000007941 */ /* 0x000fea0003800000 */
.L_x_28:
[----:B------:R-:W-:Y:S01]  /*96e0*/  ULDC UR4, c[0x0][0xc] ;  /* 0x0000030000047ab9 */ /* 0x000fe20000000800 */
[----:B------:R-:W-:Y:S01]  /*96f0*/  ULDC UR5, c[0x0][0x10] ;  /* 0x0000040000057ab9 */ /* 0x000fe20000000800 */
[----:B0-----:R-:W0:Y:S01]  /*9700*/  LDC R3, c[0x0][0x14] ;  /* 0x00000500ff037b82 */ /* 0x001e220000000800 */
[----:B------:R-:W-:Y:S01]  /*9710*/  UIMAD.WIDE.U32 UR4, UR4, UR5, URZ ;  /* 0x00000005040472a5 */ /* 0x000fe2000f8e003f */
[----:B------:R-:W-:Y:S01]  /*9720*/  PRMT R0, RZ, 0x7610, R0 ;  /* 0x00007610ff007816 */ /* 0x000fe20000000000 */
[----:B----45:R-:W-:Y:S02]  /*9730*/  IMAD.MOV.U32 R152, RZ, RZ, -0x1 ;  /* 0xffffffffff987424 */ /* 0x030fe400078e00ff */
[----:B------:R-:W-:Y:S02]  /*9740*/  IMAD.MOV.U32 R23, RZ, RZ, -0x1 ;  /* 0xffffffffff177424 */ /* 0x000fe400078e00ff */
[----:B0-----:R-:W-:-:S04]  /*9750*/  IMAD.WIDE.U32 R16, R3, UR4, R16 ;  /* 0x0000000403107c25 */ /* 0x001fc8000f8e0010 */
[----:B------:R-:W-:Y:S01]  /*9760*/  IMAD R3, R3, UR5, RZ ;  /* 0x0000000503037c24 */ /* 0x000fe2000f8e02ff */
[----:B------:R-:W-:Y:S02]  /*9770*/  ULDC.64 UR4, c[0x0][0x650] ;  /* 0x0001940000047ab9 */ /* 0x000fe40000000a00 */
[----:B------:R-:W-:Y:S01]  /*9780*/  ISETP.GE.U32.AND P0, PT, R16, UR4, PT ;  /* 0x0000000410007c0c */ /* 0x000fe2000bf06070 */
[----:B------:R-:W-:-:S05]  /*9790*/  IMAD.IADD R17, R17, 0x1, R3 ;  /* 0x0000000111117824 */ /* 0x000fca00078e0203 */
[----:B------:R-:W-:-:S13]  /*97a0*/  ISETP.GE.U32.AND.EX P0, PT, R17, UR5, PT, P0 ;  /* 0x0000000511007c0c */ /* 0x000fda000bf06100 */
[----:B------:R-:W-:Y:S05]  /*97b0*/  @P0 BRA `(.L_x_283) ;  /* 0x0000000400640947 */ /* 0x000fea0003800000 */
[----:B------:R-:W0:Y:S01]  /*97c0*/  S2R R12, SR_CTAID.X ;  /* 0x00000000000c7919 */ /* 0x000e220000002500 */
[----:B------:R-:W4:Y:S01]  /*97d0*/  LDC.64 R10, c[0x0][0x628] ;  /* 0x00018a00ff0a7b82 */ /* 0x000f220000000a00 */
[----:B------:R-:W-:Y:S01]  /*97e0*/  ULDC UR4, c[0x0][0x150] ;  /* 0x0000540000047ab9 */ /* 0x000fe20000000800 */
[----:B-123--:R-:W-:Y:S01]  /*97f0*/  IMAD.MOV.U32 R8, RZ, RZ, R16 ;  /* 0x000000ffff087224 */ /* 0x00efe200078e0010 */
[----:B------:R-:W1:Y:S01]  /*9800*/  S2R R24, SR_CTAID.Y ;  /* 0x0000000000187919 */ /* 0x000e620000002600 */
[----:B------:R-:W-:-:S04]  /*9810*/  IMAD.MOV.U32 R9, RZ, RZ, R17 ;  /* 0x000000ffff097224 */ /* 0x000fc800078e0011 */
[----:B------:R-:W2:Y:S08]  /*9820*/  LDC R21, c[0x0][0x144] ;  /* 0x00005100ff157b82 */ /* 0x000eb00000000800 */
[----:B------:R-:W3:Y:S08]  /*9830*/  LDC R0, c[0x0][0x630] ;  /* 0x00018c00ff007b82 */ /* 0x000ef00000000800 */
[----:B------:R-:W1:Y:S01]  /*9840*/  LDC.64 R14, c[0x0][0x620] ;  /* 0x00018800ff0e7b82 */ /* 0x000e620000000a00 */
[----:B----4-:R-:W-:-:S04]  /*9850*/  ISETP.NE.U32.AND P0, PT, R10, RZ, PT ;  /* 0x000000ff0a00720c */ /* 0x010fc80003f05070 */
[----:B------:R-:W-:Y:S02]  /*9860*/  ISETP.NE.AND.EX P0, PT, R11, RZ, PT, P0 ;  /* 0x000000ff0b00720c */ /* 0x000fe40003f05300 */
[----:B0-----:R-:W-:-:S05]  /*9870*/  I2FP.F32.U32 R3, R12 ;  /* 0x0000000c00037245 */ /* 0x001fca0000201000 */
[----:B------:R-:W-:-:S04]  /*9880*/  FMUL R3, R3, UR4 ;  /* 0x0000000403037c20 */ /* 0x000fc80008400000 */
[----:B------:R0:W4:Y:S02]  /*9890*/  F2I.U32.TRUNC.NTZ R20, R3 ;  /* 0x0000000300147305 */ /* 0x000124000020f000 */
[----:B--23--:R-:W-:Y:S05]  /*98a0*/  @!P0 BRA `(.L_x_284) ;  /* 0x0000000000288947 */ /* 0x00cfea0003800000 */
[----:B0-----:R-:W0:Y:S02]  /*98b0*/  LDC R3, c[0x0][0x634] ;  /* 0x00018d00ff037b82 */ /* 0x001e240000000800 */
        /* <DEDUP_REMOVED lines=9> */
.L_x_284:
[----:B------:R-:W2:Y:S01]  /*9950*/  LDC.64 R30, c[0x0][0x640] ;  /* 0x00019000ff1e7b82 */ /* 0x000ea20000000a00 */
[-CC-:B------:R-:W-:Y:S01]  /*9960*/  SHF.R.U64 R23, R8, R0.reuse, R9.reuse ;  /* 0x0000000008177219 */ /* 0x180fe20000001209 */
[----:B----4-:R-:W-:Y:S01]  /*9970*/  IMAD.MOV R20, RZ, RZ, -R20 ;  /* 0x000000ffff147224 */ /* 0x010fe200078e0a14 */
[----:B------:R-:W-:Y:S01]  /*9980*/  SHF.R.U32.HI R0, RZ, R0, R9 ;  /* 0x00000000ff007219 */ /* 0x000fe20000011609 */
[----:B------:R-:W-:Y:S01]  /*9990*/  ULDC UR4, c[0x0][0x154] ;  /* 0x0000550000047ab9 */ /* 0x000fe20000000800 */
[----:B0-----:R-:W-:Y:S01]  /*99a0*/  IADD3 R3, P0, RZ, -R23, RZ ;  /* 0x80000017ff037210 */ /* 0x001fe20007f1e0ff */
[----:B------:R-:W-:Y:S02]  /*99b0*/  IMAD R26, R21, R20, R12 ;  /* 0x00000014151a7224 */ /* 0x000fe400078e020c */
[----:B------:R-:W0:Y:S01]  /*99c0*/  LDC R6, c[0x0][0x618] ;  /* 0x00018600ff067b82 */ /* 0x000e220000000800 */
[----:B------:R-:W-:Y:S02]  /*99d0*/  IMAD.MOV.U32 R7, RZ, RZ, 0x1 ;  /* 0x00000001ff077424 */ /* 0x000fe400078e00ff */
[----:B------:R-:W-:-:S04]  /*99e0*/  IMAD.X R5, RZ, RZ, ~R0, P0 ;  /* 0x000000ffff057224 */ /* 0x000fc800000e0e00 */
[-C--:B-1----:R-:W-:Y:S01]  /*99f0*/  IMAD R0, R5, R14.reuse, RZ ;  /* 0x0000000e05007224 */ /* 0x082fe200078e02ff */
[----:B------:R-:W1:Y:S01]  /*9a00*/  LDC R8, c[0x0][0x608] ;  /* 0x00018200ff087b82 */ /* 0x000e620000000800 */
[----:B------:R-:W-:-:S04]  /*9a10*/  IMAD.WIDE.U32 R4, R3, R14, R16 ;  /* 0x0000000e03047225 */ /* 0x000fc800078e0010 */
[----:B------:R-:W-:Y:S01]  /*9a20*/  IMAD R3, R3, R15, R0 ;  /* 0x0000000f03037224 */ /* 0x000fe200078e0200 */
[----:B------:R-:W-:Y:S02]  /*9a30*/  I2FP.F32.U32 R0, R24 ;  /* 0x0000001800007245 */ /* 0x000fe40000201000 */
[----:B------:R-:W3:Y:S01]  /*9a40*/  LDC R28, c[0x0][0x658] ;  /* 0x00019600ff1c7b82 */ /* 0x000ee20000000800 */
[----:B------:R-:W-:Y:S01]  /*9a50*/  IMAD.IADD R3, R5, 0x1, R3 ;  /* 0x0000000105037824 */ /* 0x000fe200078e0203 */
[----:B--2---:R-:W-:Y:S01]  /*9a60*/  ISETP.NE.U32.AND P0, PT, R30, RZ, PT ;  /* 0x000000ff1e00720c */ /* 0x004fe20003f05070 */
[----:B------:R-:W-:Y:S01]  /*9a70*/  FMUL R0, R0, UR4 ;  /* 0x0000000400007c20 */ /* 0x000fe20008400000 */
[----:B------:R-:W-:Y:S02]  /*9a80*/  IMAD.MOV.U32 R5, RZ, RZ, -0x1 ;  /* 0xffffffffff057424 */ /* 0x000fe400078e00ff */
[----:B------:R-:W-:Y:S01]  /*9a90*/  ISETP.NE.AND.EX P0, PT, R31, RZ, PT, P0 ;  /* 0x000000ff1f00720c */ /* 0x000fe20003f05300 */
[----:B------:R2:W4:Y:S01]  /*9aa0*/  F2I.U32.TRUNC.NTZ R13, R0 ;  /* 0x00000000000d7305 */ /* 0x000522000020f000 */
[----:B------:R-:W2:Y:S01]  /*9ab0*/  LDC R15, c[0x0][0x148] ;  /* 0x00005200ff0f7b82 */ /* 0x000ea20000000800 */
[----:B0-----:R-:W-:-:S02]  /*9ac0*/  SHF.R.U64 R12, R4, R6, R3 ;  /* 0x00000006040c7219 */ /* 0x001fc40000001203 */
[----:B------:R-:W-:-:S05]  /*9ad0*/  SHF.R.U32.HI R3, RZ, R6, R3 ;  /* 0x00000006ff037219 */ /* 0x000fca0000011603 */
[----:B------:R-:W0:Y:S01]  /*9ae0*/  LDC R20, c[0x0][0x600] ;  /* 0x00018000ff147b82 */ /* 0x000e220000000800 */
[-CC-:B-1----:R-:W-:Y:S02]  /*9af0*/  SHF.R.U64 R10, R12, R8.reuse, R3.reuse ;  /* 0x000000080c0a7219 */ /* 0x182fe40000001203 */
[----:B------:R-:W-:-:S05]  /*9b00*/  SHF.R.U32.HI R3, RZ, R8, R3 ;  /* 0x00000008ff037219 */ /* 0x000fca0000011603 */
[----:B------:R-:W1:Y:S01]  /*9b10*/  LDC R21, c[0x0][0x648] ;  /* 0x00019200ff157b82 */ /* 0x000e620000000800 */
[-C--:B---3--:R-:W-:Y:S02]  /*9b20*/  SHF.L.U32 R4, R5, R28.reuse, RZ ;  /* 0x0000001c05047219 */ /* 0x088fe400000006ff */
[-CC-:B------:R-:W-:Y:S02]  /*9b30*/  SHF.R.U64 R14, R10, R28.reuse, R3.reuse ;  /* 0x0000001c0a0e7219 */ /* 0x180fe40000001203 */
[----:B------:R-:W-:Y:S02]  /*9b40*/  SHF.R.U32.HI R5, RZ, R28, R3 ;  /* 0x0000001cff057219 */ /* 0x000fe40000011603 */
[----:B------:R-:W-:Y:S01]  /*9b50*/  LOP3.LUT R153, RZ, R4, RZ, 0x33, !PT ;  /* 0x00000004ff997212 */ /* 0x000fe200078e33ff */
[----:B------:R-:W3:Y:S01]  /*9b60*/  LDC R25, c[0x0][0x638] ;  /* 0x00018e00ff197b82 */ /* 0x000ee20000000800 */
[----:B------:R-:W-:Y:S01]  /*9b70*/  SHF.L.U32 R28, R7, R28, RZ ;  /* 0x0000001c071c7219 */ /* 0x000fe200000006ff */
[----:B------:R-:W-:-:S06]  /*9b80*/  IMAD.MOV.U32 R4, RZ, RZ, R14 ;  /* 0x000000ffff047224 */ /* 0x000fcc00078e000e */
[----:B------:R-:W0:Y:S01]  /*9b90*/  LDC R27, c[0x0][0x610] ;  /* 0x00018400ff1b7b82 */ /* 0x000e220000000800 */
[----:B----4-:R-:W-:Y:S05]  /*9ba0*/  @!P0 BRA `(.L_x_285) ;  /* 0x0000000000288947 */ /* 0x010fea0003800000 */
[----:B------:R-:W4:Y:S02]  /*9bb0*/  LDC R3, c[0x0][0x64c] ;  /* 0x00019300ff037b82 */ /* 0x000f240000000800 */
[----:B----4-:R-:W-:-:S05]  /*9bc0*/  IADD3 R3, P0, R14, R3, RZ ;  /* 0x000000030e037210 */ /* 0x010fca0007f1e0ff */
        /* <DEDUP_REMOVED lines=8> */
.L_x_285:
[----:B------:R-:W-:Y:S01]  /*9c50*/  ISETP.NE.AND P0, PT, R2, 0x1, PT ;  /* 0x000000010200780c */ /* 0x000fe20003f05270 */
[----:B------:R-:W-:Y:S01]  /*9c60*/  IMAD.MOV R13, RZ, RZ, -R13 ;  /* 0x000000ffff0d7224 */ /* 0x000fe200078e0a0d */
[----:B-12---:R-:W-:Y:S01]  /*9c70*/  SHF.R.U64 R0, R4, R21, R5 ;  /* 0x0000001504007219 */ /* 0x006fe20000001205 */
[----:B0-----:R-:W-:Y:S01]  /*9c80*/  VIADD R5, R20, 0xffffffff ;  /* 0xffffffff14057836 */ /* 0x001fe20000000000 */
[----:B------:R-:W-:-:S03]  /*9c90*/  LOP3.LUT R153, R10, R153, RZ, 0xc0, !PT ;  /* 0x000000990a997212 */ /* 0x000fc600078ec0ff */
[----:B------:R-:W-:Y:S01]  /*9ca0*/  IMAD.MOV R3, RZ, RZ, -R0 ;  /* 0x000000ffff037224 */ /* 0x000fe200078e0a00 */
[----:B------:R-:W-:Y:S01]  /*9cb0*/  LOP3.LUT R5, R12, R5, RZ, 0xc0, !PT ;  /* 0x000000050c057212 */ /* 0x000fe200078ec0ff */
[----:B------:R-:W-:Y:S02]  /*9cc0*/  IMAD R153, R28, R0, R153 ;  /* 0x000000001c997224 */ /* 0x000fe400078e0299 */
[----:B---3--:R-:W-:Y:S02]  /*9cd0*/  IMAD R0, R3, R25, R14 ;  /* 0x0000001903007224 */ /* 0x008fe400078e020e */
[----:B------:R-:W-:Y:S02]  /*9ce0*/  @P0 IMAD R26, R15, R13, R24 ;  /* 0x0000000d0f1a0224 */ /* 0x000fe400078e0218 */
[----:B------:R-:W-:Y:S02]  /*9cf0*/  IMAD R4, R0, R20, R5 ;  /* 0x0000001400047224 */ /* 0x000fe400078e0205 */
[----:B------:R-:W-:-:S02]  /*9d00*/  IMAD R153, R153, R27, R26 ;  /* 0x0000001b99997224 */ /* 0x000fc400078e021a */
[----:B------:R-:W-:-:S03]  /*9d10*/  IMAD.MOV.U32 R3, RZ, RZ, 0x1 ;  /* 0x00000001ff037424 */ /* 0x000fc600078e00ff */
[----:B------:R-:W-:Y:S02]  /*9d20*/  SEL R152, R4, R153, !P0 ;  /* 0x0000009904987207 */ /* 0x000fe40004000000 */
[----:B------:R-:W-:Y:S02]  /*9d30*/  PRMT R0, R3, 0x7610, R0 ;  /* 0x0000761003007816 */ /* 0x000fe40000000000 */
[----:B------:R-:W-:-:S07]  /*9d40*/  SEL R153, R153, R4, !P0 ;  /* 0x0000000499997207 */ /* 0x000fce0004000000 */
.L_x_283:
[----:B------:R-:W-:-:S13]  /*9d50*/  LOP3.LUT P0, RZ, R0, 0xff, RZ, 0xc0, !PT ;  /* 0x000000ff00ff7812 */ /* 0x000fda000780c0ff */
[----:B------:R-:W-:Y:S05]  /*9d60*/  @P0 BRA `(.L_x_286) ;  /* 0xffffff7000800947 */ /* 0x000fea000383ffff */
[----:B------:R-:W-:Y:S05]  /*9d70*/  EXIT ;  /* 0x000000000000794d */ /* 0x000fea0003800000 */
.L_x_3:
[----:B0-----:R-:W-:Y:S01]  /*9d80*/  ULDC.64 UR4, c[0x0][0x650] ;  /* 0x0001940000047ab9 */ /* 0x001fe20000000a00 */
        /* <DEDUP_REMOVED lines=25> */
.L_x_288:
[--C-:B------:R-:W-:Y:S01]  /*9f20*/  SHF.R.U64 R12, R10, R14, R11.reuse ;  /* 0x0000000e0a0c7219 */ /* 0x100fe2000000120b */
[----:B------:R-:W0:Y:S01]  /*9f30*/  LDC R22, c[0x0][0x618] ;  /* 0x00018600ff167b82 */ /* 0x000e220000000800 */
[----:B------:R-:W-:Y:S01]  /*9f40*/  I2FP.F32.U32 R6, R4 ;  /* 0x0000000400067245 */ /* 0x000fe20000201000 */
[----:B------:R-:W-:Y:S01]  /*9f50*/  ULDC UR4, c[0x0][0x150] ;  /* 0x0000540000047ab9 */ /* 0x000fe20000000800 */
[----:B------:R-:W-:Y:S02]  /*9f60*/  SHF.R.U32.HI R5, RZ, R14, R11 ;  /* 0x0000000eff057219 */ /* 0x000fe4000001160b */
[----:B------:R-:W-:Y:S01]  /*9f70*/  IADD3 R9, P0, RZ, -R12, RZ ;  /* 0x8000000cff097210 */ /* 0x000fe20007f1e0ff */
[----:B------:R-:W-:Y:S01]  /*9f80*/  FMUL R11, R6, UR4 ;  /* 0x00000004060b7c20 */ /* 0x000fe20008400000 */
[----:B------:R-:W-:Y:S01]  /*9f90*/  ULDC UR4, c[0x0][0x154] ;  /* 0x0000550000047ab9 */ /* 0x000fe20000000800 */
[----:B------:R-:W1:Y:S02]  /*9fa0*/  LDC.64 R24, c[0x0][0x640] ;  /* 0x00019000ff187b82 */ /* 0x000e640000000a00 */
[----:B------:R-:W-:-:S02]  /*9fb0*/  IMAD.X R5, RZ, RZ, ~R5, P0 ;  /* 0x000000ffff057224 */ /* 0x000fc400000e0e05 */
[----:B------:R-:W2:Y:S01]  /*9fc0*/  F2I.U32.TRUNC.NTZ R11, R11 ;  /* 0x0000000b000b7305 */ /* 0x000ea2000020f000 */
[----:B------:R-:W-:-:S03]  /*9fd0*/  IMAD.WIDE.U32 R6, R9, R20, R16 ;  /* 0x0000001409067225 */ /* 0x000fc600078e0010 */
[----:B------:R-:W3:Y:S01]  /*9fe0*/  LDC R13, c[0x0][0x144] ;  /* 0x00005100ff0d7b82 */ /* 0x000ee20000000800 */
[----:B------:R-:W-:-:S04]  /*9ff0*/  IMAD R8, R5, R20, RZ ;  /* 0x0000001405087224 */ /* 0x000fc800078e02ff */
[----:B------:R-:W-:Y:S02]  /*a000*/  IMAD R5, R9, R21, R8 ;  /* 0x0000001509057224 */ /* 0x000fe400078e0208 */
[----:B------:R-:W-:Y:S01]  /*a010*/  IMAD.MOV.U32 R8, RZ, RZ, -0x1 ;  /* 0xffffffffff087424 */ /* 0x000fe200078e00ff */
[----:B------:R-:W4:Y:S01]  /*a020*/  LDC R14, c[0x0][0x608] ;  /* 0x00018200ff0e7b82 */ /* 0x000f220000000800 */
[----:B------:R-:W-:Y:S01]  /*a030*/  IMAD.IADD R5, R7, 0x1, R5 ;  /* 0x0000000107057824 */ /* 0x000fe200078e0205 */
[----:B------:R-:W-:-:S04]  /*a040*/  I2FP.F32.U32 R7, R3 ;  /* 0x0000000300077245 */ /* 0x000fc80000201000 */
[-C--:B0-----:R-:W-:Y:S01]  /*a050*/  SHF.R.U64 R10, R6, R22.reuse, R5 ;  /* 0x00000016060a7219 */ /* 0x081fe20000001205 */
[----:B--2---:R-:W-:Y:S01]  /*a060*/  IMAD.MOV R6, RZ, RZ, -R11 ;  /* 0x000000ffff067224 */ /* 0x004fe200078e0a0b */
[----:B------:R-:W0:Y:S01]  /*a070*/  LDC R9, c[0x0][0x658] ;  /* 0x00019600ff097b82 */ /* 0x000e220000000800 */
[----:B-1----:R-:W-:Y:S01]  /*a080*/  ISETP.NE.U32.AND P0, PT, R24, RZ, PT ;  /* 0x000000ff1800720c */ /* 0x002fe20003f05070 */
[----:B------:R-:W-:Y:S01]  /*a090*/  FMUL R7, R7, UR4 ;  /* 0x0000000407077c20 */ /* 0x000fe20008400000 */
[----:B------:R-:W-:Y:S02]  /*a0a0*/  SHF.R.U32.HI R5, RZ, R22, R5 ;  /* 0x00000016ff057219 */ /* 0x000fe40000011605 */
[----:B------:R-:W-:-:S03]  /*a0b0*/  ISETP.NE.AND.EX P0, PT, R25, RZ, PT, P0 ;  /* 0x000000ff1900720c */ /* 0x000fc60003f05300 */
[----:B------:R-:W1:Y:S01]  /*a0c0*/  LDC R20, c[0x0][0x148] ;  /* 0x00005200ff147b82 */ /* 0x000e620000000800 */
[----:B---3--:R-:W-:Y:S02]  /*a0d0*/  IMAD R23, R13, R6, R4 ;  /* 0x000000060d177224 */ /* 0x008fe400078e0204 */
[----:B------:R-:W-:-:S05]  /*a0e0*/  IMAD.MOV.U32 R6, RZ, RZ, 0x1 ;  /* 0x00000001ff067424 */ /* 0x000fca00078e00ff */
[----:B------:R-:W2:Y:S01]  /*a0f0*/  LDC R21, c[0x0][0x600] ;  /* 0x00018000ff157b82 */ /* 0x000ea20000000800 */
[-CC-:B----4-:R-:W-:Y:S02]  /*a100*/  SHF.R.U64 R13, R10, R14.reuse, R5.reuse ;  /* 0x0000000e0a0d7219 */ /* 0x190fe40000001205 */
[----:B------:R-:W-:Y:S02]  /*a110*/  SHF.R.U32.HI R4, RZ, R14, R5 ;  /* 0x0000000eff047219 */ /* 0x000fe40000011605 */
[----:B------:R3:W4:Y:S03]  /*a120*/  F2I.U32.TRUNC.NTZ R14, R7 ;  /* 0x00000007000e7305 */ /* 0x000726000020f000 */
[----:B------:R-:W1:Y:S01]  /*a130*/  LDC R26, c[0x0][0x648] ;  /* 0x00019200ff1a7b82 */ /* 0x000e620000000800 */
[-C--:B0-----:R-:W-:Y:S02]  /*a140*/  SHF.R.U64 R15, R13, R9.reuse, R4 ;  /* 0x000000090d0f7219 */ /* 0x081fe40000001204 */
[----:B------:R-:W-:-:S02]  /*a150*/  SHF.L.U32 R8, R8, R9, RZ ;  /* 0x0000000908087219 */ /* 0x000fc400000006ff */
[-C--:B------:R-:W-:Y:S01]  /*a160*/  SHF.R.U32.HI R5, RZ, R9.reuse, R4 ;  /* 0x00000009ff057219 */ /* 0x080fe20000011604 */
[----:B------:R-:W-:Y:S01]  /*a170*/  IMAD.MOV.U32 R4, RZ, RZ, R15 ;  /* 0x000000ffff047224 */ /* 0x000fe200078e000f */
[----:B------:R-:W-:Y:S01]  /*a180*/  SHF.L.U32 R22, R6, R9, RZ ;  /* 0x0000000906167219 */ /* 0x000fe200000006ff */
[----:B------:R-:W0:Y:S01]  /*a190*/  LDC R27, c[0x0][0x638] ;  /* 0x00018e00ff1b7b82 */ /* 0x000e220000000800 */
[----:B------:R-:W-:-:S07]  /*a1a0*/  LOP3.LUT R28, RZ, R8, RZ, 0x33, !PT ;  /* 0x00000008ff1c7212 */ /* 0x000fce00078e33ff */
        /* <DEDUP_REMOVED lines=12> */
.L_x_289:
[----:B------:R-:W-:Y:S01]  /*a270*/  ISETP.NE.AND P0, PT, R2, 0x1, PT ;  /* 0x000000010200780c */ /* 0x000fe20003f05270 */
[----:B--2---:R-:W-:Y:S01]  /*a280*/  VIADD R7, R21, 0xffffffff ;  /* 0xffffffff15077836 */ /* 0x004fe20000000000 */
[----:B-1----:R-:W-:Y:S01]  /*a290*/  SHF.R.U64 R5, R4, R26, R5 ;  /* 0x0000001a04057219 */ /* 0x002fe20000001205 */
[----:B------:R-:W-:Y:S01]  /*a2a0*/  IMAD.MOV R14, RZ, RZ, -R14 ;  /* 0x000000ffff0e7224 */ /* 0x000fe200078e0a0e */
[----:B------:R-:W-:Y:S01]  /*a2b0*/  LOP3.LUT R4, R13, R28, RZ, 0xc0, !PT ;  /* 0x0000001c0d047212 */ /* 0x000fe200078ec0ff */
[----:B------:R-:W-:Y:S01]  /*a2c0*/  IMAD.MOV.U32 R8, RZ, RZ, R12 ;  /* 0x000000ffff087224 */ /* 0x000fe200078e000c */
[----:B------:R-:W-:Y:S01]  /*a2d0*/  LOP3.LUT R10, R10, R7, RZ, 0xc0, !PT ;  /* 0x000000070a0a7212 */ /* 0x000fe200078ec0ff */
[----:B------:R-:W-:Y:S02]  /*a2e0*/  IMAD.MOV R6, RZ, RZ, -R5 ;  /* 0x000000ffff067224 */ /* 0x000fe400078e0a05 */
[----:B------:R-:W-:-:S04]  /*a2f0*/  IMAD R4, R22, R5, R4 ;  /* 0x0000000516047224 */ /* 0x000fc800078e0204 */
[----:B------:R-:W-:Y:S02]  /*a300*/  @P0 IMAD R23, R20, R14, R3 ;  /* 0x0000000e14170224 */ /* 0x000fe400078e0203 */
[----:B0-----:R-:W-:Y:S02]  /*a310*/  IMAD R3, R6, R27, R15 ;  /* 0x0000001b06037224 */ /* 0x001fe400078e020f */
[----:B------:R-:W-:Y:S02]  /*a320*/  IMAD R7, R4, R29, R23 ;  /* 0x0000001d04077224 */ /* 0x000fe400078e0217 */
[----:B------:R-:W-:Y:S02]  /*a330*/  IMAD R4, R3, R21, R10 ;  /* 0x0000001503047224 */ /* 0x000fe400078e020a */
[----:B------:R-:W-:-:S03]  /*a340*/  IMAD.MOV.U32 R6, RZ, RZ, 0x1 ;  /* 0x00000001ff067424 */ /* 0x000fc600078e00ff */
[----:B------:R-:W-:Y:S02]  /*a350*/  SEL R9, R4, R7, !P0 ;  /* 0x0000000704097207 */ /* 0x000fe40004000000 */
[----:B------:R-:W-:-:S07]  /*a360*/  SEL R7, R7, R4, !P0 ;  /* 0x0000000407077207 */ /* 0x000fce0004000000 */
.L_x_287:
[----:B------:R-:W-:-:S08]  /*a370*/  NOP ;  /* 0x0000000000007918 */ /* 0x000fd00000000000 */
[----:B------:R-:W0:-:S00]  /*a380*/  USETMAXREG.DEALLOC.CTAPOOL 0x28 ;  /* 0x00000028000079c8 */ /* 0x000e0000080e0500 */
[----:B0-----:R-:W-:-:S13]  /*a390*/  ISETP.NE.AND P0, PT, R0, RZ, PT ;  /* 0x000000ff0000720c */ /* 0x001fda0003f05270 */
[----:B------:R-:W-:Y:S05]  /*a3a0*/  @P0 EXIT ;  /* 0x000000000000094d */ /* 0x000fea0003800000 */
[----:B------:R-:W-:Y:S01]  /*a3b0*/  LOP3.LUT P0, RZ, R6, 0xff, RZ, 0xc0, !PT ;  /* 0x000000ff06ff7812 */ /* 0x000fe2000780c0ff */
[----:B------:R-:W-:Y:S02]  /*a3c0*/  IMAD.MOV.U32 R0, RZ, RZ, 0x1 ;  /* 0x00000001ff007424 */ /* 0x000fe400078e00ff */
[----:B------:R-:W-:-:S10]  /*a3d0*/  IMAD.MOV.U32 R12, RZ, RZ, RZ ;  /* 0x000000ffff0c7224 */ /* 0x000fd400078e00ff */
[----:B------:R-:W-:Y:S05]  /*a3e0*/  @!P0 BRA `(.L_x_290) ;  /* 0x0000000c00308947 */ /* 0x000fea0003800000 */
[----:B------:R-:W0:Y:S01]  /*a3f0*/  LDC R0, c[0x0][0x28c] ;  /* 0x0000a300ff007b82 */ /* 0x000e220000000800 */
[----:B------:R-:W-:Y:S01]  /*a400*/  ULDC UR5, c[0x0][0x600] ;  /* 0x0001800000057ab9 */ /* 0x000fe20000000800 */
[----:B------:R-:W-:Y:S01]  /*a410*/  ULDC UR4, c[0x0][0xc] ;  /* 0x0000030000047ab9 */ /* 0x000fe20000000800 */
[----:B------:R-:W-:Y:S01]  /*a420*/  UIADD3 UR16, UR5, -0x1, URZ ;  /* 0xffffffff05107890 */ /* 0x000fe2000fffe03f */
[C---:B------:R-:W-:Y:S01]  /*a430*/  LOP3.LUT P2, RZ, R18.reuse, 0x7f, RZ, 0xc0, !PT ;  /* 0x0000007f12ff7812 */ /* 0x040fe2000784c0ff */
[----:B------:R-:W-:Y:S01]  /*a440*/  ULDC UR6, c[0x0][0x658] ;  /* 0x0001960000067ab9 */ /* 0x000fe20000000800 */
[----:B------:R-:W-:Y:S01]  /*a450*/  ULDC UR5, c[0x0][0x10] ;  /* 0x0000040000057ab9 */ /* 0x000fe20000000800 */
[----:B------:R-:W-:Y:S01]  /*a460*/  UMOV UR7, 0xffffffff ;  /* 0xffffffff00077882 */ /* 0x000fe20000000000 */
[----:B------:R-:W-:Y:S01]  /*a470*/  UMOV UR8, 0x1 ;  /* 0x0000000100087882 */ /* 0x000fe20000000000 */
[----:B------:R-:W-:Y:S01]  /*a480*/  UIMAD.WIDE.U32 UR4, UR4, UR5, URZ ;  /* 0x00000005040472a5 */ /* 0x000fe2000f8e003f */
[----:B------:R-:W-:Y:S01]  /*a490*/  LOP3.LUT P0, RZ, R18, 0x1f, RZ, 0xc0, !PT ;  /* 0x0000001f12ff7812 */ /* 0x000fe2000780c0ff */
[----:B------:R-:W-:Y:S01]  /*a4a0*/  USHF.L.U32 UR7, UR7, UR6, URZ ;  /* 0x0000000607077299 */ /* 0x000fe2000800063f */
[----:B------:R-:W-:Y:S01]  /*a4b0*/  BSSY B0, `(.L_x_290) ;  /* 0x00000bf000007945 */ /* 0x000fe20003800000 */
[----:B------:R-:W-:Y:S01]  /*a4c0*/  USHF.L.U32 UR18, UR8, UR6, URZ ;  /* 0x0000000608127299 */ /* 0x000fe2000800063f */
[----:B------:R-:W-:Y:S01]  /*a4d0*/  IMAD.MOV.U32 R13, RZ, RZ, 0x1 ;  /* 0x00000001ff0d7424 */ /* 0x000fe200078e00ff */
[----:B------:R-:W-:Y:S01]  /*a4e0*/  LOP3.LUT R11, R19, 0x2, RZ, 0xfc, !PT ;  /* 0x00000002130b7812 */ /* 0x000fe200078efcff */
[----:B------:R-:W-:Y:S01]  /*a4f0*/  ULDC UR6, c[0x0][0x14] ;  /* 0x0000050000067ab9 */ /* 0x000fe20000000800 */
[----:B------:R-:W-:Y:S01]  /*a500*/  PLOP3.LUT P0, PT, P0, P2, PT, 0x8a, 0x0 ;  /* 0x000000000000781c */ /* 0x000fe20000705172 */
[----:B------:R-:W-:Y:S01]  /*a510*/  UIMAD.WIDE.U32 UR20, UR4, UR6, URZ ;  /* 0x00000006041472a5 */ /* 0x000fe2000f8e003f */
[----:B------:R-:W-:Y:S01]  /*a520*/  IMAD.MOV.U32 R12, RZ, RZ, RZ ;  /* 0x000000ffff0c7224 */ /* 0x000fe200078e00ff */
[----:B------:R-:W-:-:S02]  /*a530*/  UIMAD UR13, UR5, UR6, URZ ;  /* 0x00000006050d72a4 */ /* 0x000fc4000f8e023f */
[----:B------:R-:W-:Y:S01]  /*a540*/  ULOP3.LUT UR17, URZ, UR7, URZ, 0x33, !UPT ;  /* 0x000000073f117292 */ /* 0x000fe2000f8e333f */
[----:B0-----:R-:W-:Y:S01]  /*a550*/  VIADD R0, R0, 0x1f ;  /* 0x0000001f00007836 */ /* 0x001fe20000000000 */
[----:B------:R-:W-:Y:S01]  /*a560*/  UIADD3 UR13, UR21, UR13, URZ ;  /* 0x0000000d150d7290 */ /* 0x000fe2000fffe03f */
[----:B------:R-:W-:-:S03]  /*a570*/  ULDC.64 UR22, c[0x0][0x198] ;  /* 0x0000660000167ab9 */ /* 0x000fc60000000a00 */
[----:B------:R-:W-:-:S04]  /*a580*/  SHF.R.S32.HI R3, RZ, 0x1f, R0 ;  /* 0x0000001fff037819 */ /* 0x000fc80000011400 */
[----:B------:R-:W-:Y:S01]  /*a590*/  LEA.HI R3, R3, R0, RZ, 0x5 ;  /* 0x0000000003037211 */ /* 0x000fe200078f28ff */
[----:B------:R-:W-:-:S03]  /*a5a0*/  IMAD.MOV.U32 R0, RZ, RZ, 0x1 ;  /* 0x00000001ff007424 */ /* 0x000fc600078e00ff */
[----:B------:R-:W-:-:S05]  /*a5b0*/  SHF.R.S32.HI R3, RZ, 0x5, R3 ;  /* 0x00000005ff037819 */ /* 0x000fca0000011403 */
[----:B------:R-:W-:-:S07]  /*a5c0*/  VIADD R10, R3, 0x1 ;  /* 0x00000001030a7836 */ /* 0x000fce0000000000 */
.L_x_302:
[----:B------:R-:W-:-:S03]  /*a5d0*/  UMOV UR4, 0xffffffff ;  /* 0xffffffff00047882 */ /* 0x000fc60000000000 */
[----:B------:R-:W-:Y:S05]  /*a5e0*/  BRA.DIV UR4, `(.L_x_291) ;  /* 0x0000000e04e47947 */ /* 0x000fea000b800000 */
[----:B------:R-:W-:-:S13]  /*a5f0*/  ELECT P6, URZ, PT ;  /* 0x00000000003f782f */ /* 0x000fda00038c0000 */
.L_x_315:
[----:B------:R-:W0:Y:S01]  /*a600*/  LDC R4, c[0x0][0x28c] ;  /* 0x0000a300ff047b82 */ /* 0x000e220000000800 */
[----:B------:R-:W-:Y:S01]  /*a610*/  BSSY B1, `(.L_x_292) ;  /* 0x0000037000017945 */ /* 0x000fe20003800000 */
[----:B0-----:R-:W-:-:S13]  /*a620*/  ISETP.LT.OR P6, PT, R4, 0x1, !P6 ;  /* 0x000000010400780c */ /* 0x001fda00077c1670 */
[----:B------:R-:W-:Y:S05]  /*a630*/  @P6 BRA `(.L_x_293) ;  /* 0x0000000000d06947 */ /* 0x000fea0003800000 */
[----:B------:R-:W-:Y:S02]  /*a640*/  IMAD.SHL.U32 R15, R9, 0x100, RZ ;  /* 0x00000100090f7824 */ /* 0x000fe400078e00ff */
[----:B------:R-:W-:Y:S02]  /*a650*/  IMAD.SHL.U32 R18, R7, 0x80, RZ ;  /* 0x0000008007127824 */ /* 0x000fe400078e00ff */
[----:B------:R-:W-:Y:S02]  /*a660*/  IMAD.MOV.U32 R20, RZ, RZ, RZ ;  /* 0x000000ffff147224 */ /* 0x000fe400078e00ff */
[----:B------:R-:W-:Y:S02]  /*a670*/  IMAD.MOV.U32 R4, RZ, RZ, R10 ;  /* 0x000000ffff047224 */ /* 0x000fe400078e000a */
[----:B------:R-:W-:Y:S02]  /*a680*/  IMAD.MOV.U32 R5, RZ, RZ, R0 ;  /* 0x000000ffff057224 */ /* 0x000fe400078e0000 */
[----:B------:R-:W-:-:S07]  /*a690*/  IMAD.MOV.U32 R6, RZ, RZ, R12 ;  /* 0x000000ffff067224 */ /* 0x000fce00078e000c */
.L_x_297:
[----:B------:R-:W0:Y:S01]  /*a6a0*/  S2R R14, SR_CgaCtaId ;  /* 0x00000000000e7919 */ /* 0x000e220000008800 */
[----:B------:R-:W-:Y:S01]  /*a6b0*/  MOV R7, 0x400 ;  /* 0x0000040000077802 */ /* 0x000fe20000000f00 */
[----:B------:R-:W1:Y:S03]  /*a6c0*/  @!P2 LDC R9, c[0x0][0x500] ;  /* 0x00014000ff09ab82 */ /* 0x000e660000000800 */
[----:B0-----:R-:W-:Y:S02]  /*a6d0*/  LEA R21, R14, R7, 0x18 ;  /* 0x000000070e157211 */ /* 0x001fe400078ec0ff */
[----:B------:R-:W-:-:S03]  /*a6e0*/  SHF.L.U32 R7, R5, 0x1f, RZ ;  /* 0x0000001f05077819 */ /* 0x000fc600000006ff */
[----:B------:R-:W-:-:S04]  /*a6f0*/  IMAD R14, R6, 0x8, R21 ;  /* 0x00000008060e7824 */ /* 0x000fc800078e0215 */
[----:B------:R-:W0:Y:S02]  /*a700*/  SYNCS.PHASECHK.TRANS64.TRYWAIT P1, [R14+URZ+0x30], R7 ;  /* 0x000030070e0075a7 */ /* 0x000e24000802017f */
[----:B01----:R-:W-:Y:S05]  /*a710*/  @!P1 BRA `(.L_x_294) ;  /* 0x0000000c00b89947 */ /* 0x003fea0003800000 */
.L_x_316:
[----:B0-----:R-:W-:Y:S01]  /*a720*/  PRMT R7, R11, 0x9910, RZ ;  /* 0x000099100b077816 */ /* 0x001fe200000000ff */
[----:B------:R0:W-:Y:S03]  /*a730*/  @!P2 SYNCS.ARRIVE.TRANS64 RZ, [R14+URZ], R9 ;  /* 0x000000090effa9a7 */ /* 0x0001e6000800003f */
[----:B------:R-:W-:-:S13]  /*a740*/  ISETP.NE.AND P1, PT, R7, 0x2, PT ;  /* 0x000000020700780c */ /* 0x000fda0003f25270 */
[----:B0-----:R-:W-:Y:S05]  /*a750*/  @P1 BRA `(.L_x_295) ;  /* 0x0000000000041947 */ /* 0x001fea0003800000 */
[----:B------:R-:W-:Y:S01]  /*a760*/  BPT.TRAP 0x1 ;  /* 0x000000040000795c */ /* 0x000fe20000300000 */
.L_x_295:
[----:B------:R-:W-:Y:S05]  /*a770*/  @P0 BRA `(.L_x_296) ;  /* 0x0000000000040947 */ /* 0x000fea0003800000 */
[----:B------:R-:W-:Y:S01]  /*a780*/  BPT.TRAP 0x1 ;  /* 0x000000040000795c */ /* 0x000fe20000300000 */
.L_x_296:
[--C-:B------:R-:W-:Y:S01]  /*a790*/  IMAD R7, R6, 0x2000, R21.reuse ;  /* 0x0000200006077824 */ /* 0x100fe200078e0215 */
[----:B------:R-:W-:Y:S01]  /*a7a0*/  R2UR UR9, R14 ;  /* 0x000000000e0972ca */ /* 0x000fe200000e0000 */
[----:B------:R-:W-:Y:S01]  /*a7b0*/  IMAD R21, R6, 0x4000, R21 ;  /* 0x0000400006157824 */ /* 0x000fe200078e0215 */
[----:B------:R-:W-:Y:S01]  /*a7c0*/  UIADD3 UR4, UP0, UR22, 0xf0, URZ ;  /* 0x000000f016047890 */ /* 0x000fe2000ff1e03f */
[----:B------:R-:W-:Y:S01]  /*a7d0*/  VIADD R4, R4, 0xffffffff ;  /* 0xffffffff04047836 */ /* 0x000fe20000000000 */
[----:B------:R-:W-:Y:S01]  /*a7e0*/  R2UR UR5, R7 ;  /* 0x00000000070572ca */ /* 0x000fe200000e0000 */
[----:B------:R-:W-:Y:S01]  /*a7f0*/  UIADD3 UR24, UP1, UR22, 0x1f0, URZ ;  /* 0x000001f016187890 */ /* 0x000fe2000ff3e03f */
[----:B------:R-:W-:Y:S01]  /*a800*/  R2UR UR8, R21 ;  /* 0x00000000150872ca */ /* 0x000fe200000e0000 */
[----:B------:R-:W-:Y:S01]  /*a810*/  VIADD R6, R6, 0x1 ;  /* 0x0000000106067836 */ /* 0x000fe20000000000 */
[----:B------:R-:W-:Y:S01]  /*a820*/  R2UR UR11, R18 ;  /* 0x00000000120b72ca */ /* 0x000fe200000e0000 */
[----:B------:R-:W-:Y:S01]  /*a830*/  UIADD3.X UR25, URZ, UR23, URZ, UP1, !UPT ;  /* 0x000000173f197290 */ /* 0x000fe20008ffe43f */
[----:B------:R-:W-:Y:S01]  /*a840*/  R2UR UR10, R20 ;  /* 0x00000000140a72ca */ /* 0x000fe200000e0000 */
[----:B------:R-:W-:Y:S01]  /*a850*/  UMOV UR6, 0x0 ;  /* 0x0000000000067882 */ /* 0x000fe20000000000 */
[----:B------:R-:W-:Y:S01]  /*a860*/  R2UR UR12, R8 ;  /* 0x00000000080c72ca */ /* 0x000fe200000e0000 */
[----:B------:R-:W-:Y:S01]  /*a870*/  UMOV UR7, 0x10000000 ;  /* 0x1000000000077882 */ /* 0x000fe20000000000 */
[----:B------:R-:W-:Y:S01]  /*a880*/  R2UR UR19, R15 ;  /* 0x000000000f1372ca */ /* 0x000fe200000e0000 */
[----:B------:R-:W-:Y:S01]  /*a890*/  VIADD R20, R20, 0x20 ;  /* 0x0000002014147836 */ /* 0x000fe20000000000 */
[----:B------:R-:W-:Y:S01]  /*a8a0*/  ISETP.GT.AND P3, PT, R4, 0x1, PT ;  /* 0x000000010400780c */ /* 0x000fe20003f64270 */
[----:B------:R-:W-:Y:S01]  /*a8b0*/  UIADD3 UR14, UR5, 0x180, URZ ;  /* 0x00000180050e7890 */ /* 0x000fe2000fffe03f */
[----:B------:R-:W-:Y:S01]  /*a8c0*/  ISETP.NE.AND P1, PT, R6, 0x6, PT ;  /* 0x000000060600780c */ /* 0x000fe20003f25270 */
[----:B------:R-:W-:-:S02]  /*a8d0*/  UIADD3.X UR5, URZ, UR23, URZ, UP0, !UPT ;  /* 0x000000173f057290 */ /* 0x000fc400087fe43f */
[----:B------:R-:W-:Y:S01]  /*a8e0*/  UIADD3 UR15, UR8, 0xc180, URZ ;  /* 0x0000c180080f7890 */ /* 0x000fe2000fffe03f */
[----:B------:R-:W-:Y:S02]  /*a8f0*/  SEL R14, RZ, 0x1, P1 ;  /* 0x00000001ff0e7807 */ /* 0x000fe40000800000 */
[----:B------:R-:W-:Y:S01]  /*a900*/  UMOV UR8, UR14 ;  /* 0x0000000e00087c82 */ /* 0x000fe20008000000 */
[----:B------:R-:W-:Y:S02]  /*a910*/  SEL R6, R6, RZ, P1 ;  /* 0x000000ff06067207 */ /* 0x000fe40000800000 */
[----:B------:R-:W-:Y:S01]  /*a920*/  LOP3.LUT R5, R5, R14, RZ, 0x3c, !PT ;  /* 0x0000000e05057212 */ /* 0x000fe200078e3cff */
[----:B------:R0:W-:Y:S02]  /*a930*/  UTMALDG.3D [UR8], [UR4], desc[UR6] ;  /* 0x00000608040075b4 */ /* 0x0001e40008011000 */
[----:B0-----:R-:W-:Y:S01]  /*a940*/  UMOV UR8, UR15 ;  /* 0x0000000f00087c82 */ /* 0x001fe20008000000 */
[----:B------:R-:W-:-:S02]  /*a950*/  UMOV UR11, UR19 ;  /* 0x00000013000b7c82 */ /* 0x000fc40008000000 */
[----:B------:R0:W-:Y:S02]  /*a960*/  UTMALDG.3D [UR8], [UR24], desc[UR6] ;  /* 0x00000608180075b4 */ /* 0x0001e40008011000 */
[----:B0-----:R-:W-:Y:S05]  /*a970*/  @P3 BRA `(.L_x_297) ;  /* 0xfffffffc00483947 */ /* 0x001fea000383ffff */
.L_x_293:
[----:B------:R-:W-:Y:S05]  /*a980*/  BSYNC B1 ;  /* 0x0000000000017941 */ /* 0x000fea0003800000 */
.L_x_292:
[----:B------:R-:W-:Y:S01]  /*a990*/  LOP3.LUT P3, RZ, R13, 0xff, RZ, 0xc0, !PT ;  /* 0x000000ff0dff7812 */ /* 0x000fe2000786c0ff */
[----:B------:R-:W-:Y:S01]  /*a9a0*/  IMAD.IADD R12, R3, 0x1, R12 ;  /* 0x00000001030c7824 */ /* 0x000fe200078e020c */
[----:B------:R-:W-:Y:S01]  /*a9b0*/  IADD3 R16, P4, R16, UR20, RZ ;  /* 0x0000001410107c10 */ /* 0x000fe2000ff9e0ff */
[----:B------:R-:W-:Y:S01]  /*a9c0*/  ULDC.64 UR4, c[0x0][0x650] ;  /* 0x0001940000047ab9 */ /* 0x000fe20000000a00 */
[----:B------:R-:W-:Y:S01]  /*a9d0*/  BSSY B1, `(.L_x_298) ;  /* 0x000006a000017945 */ /* 0x000fe20003800000 */
[----:B------:R-:W-:Y:S01]  /*a9e0*/  IMAD.MOV.U32 R9, RZ, RZ, -0x1 ;  /* 0xffffffffff097424 */ /* 0x000fe200078e00ff */
[----:B------:R-:W-:Y:S01]  /*a9f0*/  ISETP.GT.U32.AND P1, PT, R12, 0x5, PT ;  /* 0x000000050c00780c */ /* 0x000fe20003f24070 */
[----:B------:R-:W-:Y:S01]  /*aa00*/  IMAD.MOV.U32 R8, RZ, RZ, -0x1 ;  /* 0xffffffffff087424 */ /* 0x000fe200078e00ff */
[----:B------:R-:W-:Y:S02]  /*aa10*/  IADD3.X R17, R17, UR13, RZ, P4, !PT ;  /* 0x0000000d11117c10 */ /* 0x000fe4000a7fe4ff */
[----:B------:R-:W-:-:S02]  /*aa20*/  ISETP.LT.U32.AND P1, PT, R3, 0x6, P1 ;  /* 0x000000060300780c */ /* 0x000fc40000f21070 */
[----:B------:R-:W-:Y:S01]  /*aa30*/  PRMT R13, RZ, 0x7610, R13 ;  /* 0x00007610ff0d7816 */ /* 0x000fe2000000000d */
[----:B------:R-:W0:Y:S01]  /*aa40*/  @P3 S2R R5, SR_CgaCtaId ;  /* 0x0000000000053919 */ /* 0x000e220000008800 */
[----:B------:R-:W-:-:S04]  /*aa50*/  @P3 MOV R4, 0x400 ;  /* 0x0000040000043802 */ /* 0x000fc80000000f00 */
[----:B0-----:R-:W-:Y:S01]  /*aa60*/  @P3 LEA R6, R5, R4, 0x18 ;  /* 0x0000000405063211 */ /* 0x001fe200078ec0ff */
[----:B------:R-:W-:-:S03]  /*aa70*/  IMAD.WIDE.U32 R4, R12, -0x55555555, RZ ;  /* 0xaaaaaaab0c047825 */ /* 0x000fc600078e00ff */
[----:B------:R0:W-:Y:S01]  /*aa80*/  @P3 SYNCS.ARRIVE.TRANS64.A1T0 RZ, [R6+URZ+0x78], RZ ;  /* 0x000078ff06ff39a7 */ /* 0x0001e2000810003f */
[----:B------:R-:W-:Y:S02]  /*aa90*/  ISETP.GE.U32.AND P3, PT, R3, 0x6, PT ;  /* 0x000000060300780c */ /* 0x000fe40003f66070 */
[----:B------:R-:W-:Y:S02]  /*aaa0*/  SHF.R.U32.HI R7, RZ, 0x2, R5 ;  /* 0x00000002ff077819 */ /* 0x000fe40000011605 */
[----:B------:R-:W-:Y:S02]  /*aab0*/  SEL R5, RZ, 0x1, !P1 ;  /* 0x00000001ff057807 */ /* 0x000fe40004800000 */
[----:B------:R-:W-:Y:S01]  /*aac0*/  ISETP.GE.U32.AND P1, PT, R16, UR4, PT ;  /* 0x0000000410007c0c */ /* 0x000fe2000bf26070 */
[----:B------:R-:W-:Y:S01]  /*aad0*/  IMAD R12, R7, -0x6, R12 ;  /* 0xfffffffa070c7824 */ /* 0x000fe200078e020c */
[----:B------:R-:W-:Y:S02]  /*aae0*/  LOP3.LUT R0, R0, R5, RZ, 0x3c, !PT ;  /* 0x0000000500007212 */ /* 0x000fe400078e3cff */
[----:B------:R-:W-:-:S02]  /*aaf0*/  ISETP.GE.U32.AND.EX P1, PT, R17, UR5, PT, P1 ;  /* 0x0000000511007c0c */ /* 0x000fc4000bf26110 */
[----:B------:R-:W-:Y:S02]  /*ab00*/  PRMT R4, RZ, 0x7610, R4 ;  /* 0x00007610ff047816 */ /* 0x000fe40000000004 */
[----:B------:R-:W-:Y:S01]  /*ab10*/  @P3 LOP3.LUT R0, R0, 0x1, R7, 0x78, !PT ;  /* 0x0000000100003812 */ /* 0x000fe200078e7807 */
[----:B------:R-:W-:-:S08]  /*ab20*/  IMAD.MOV.U32 R7, RZ, RZ, -0x1 ;  /* 0xffffffffff077424 */ /* 0x000fd000078e00ff */
[----:B0-----:R-:W-:Y:S05]  /*ab30*/  @P1 BRA `(.L_x_299) ;  /* 0x00000004004c1947 */ /* 0x001fea0003800000 */
[----:B------:R-:W-:Y:S01]  /*ab40*/  ULDC.64 UR4, c[0x0][0x628] ;  /* 0x00018a0000047ab9 */ /* 0x000fe20000000a00 */
[----:B------:R-:W0:Y:S01]  /*ab50*/  S2R R15, SR_CTAID.X ;  /* 0x00000000000f7919 */ /* 0x000e220000002500 */
[----:B------:R-:W-:Y:S01]  /*ab60*/  ISETP.NE.U32.AND P1, PT, RZ, UR4, PT ;  /* 0x00000004ff007c0c */ /* 0x000fe2000bf25070 */
[----:B------:R-:W-:Y:S01]  /*ab70*/  ULDC UR7, c[0x0][0x630] ;  /* 0x00018c0000077ab9 */ /* 0x000fe20000000800 */
[----:B------:R-:W-:Y:S01]  /*ab80*/  IMAD.MOV.U32 R4, RZ, RZ, R16 ;  /* 0x000000ffff047224 */ /* 0x000fe200078e0010 */
[----:B------:R-:W1:Y:S01]  /*ab90*/  S2R R14, SR_CTAID.Y ;  /* 0x00000000000e7919 */ /* 0x000e620000002600 */
[----:B------:R-:W-:Y:S01]  /*aba0*/  ISETP.NE.AND.EX P1, PT, RZ, UR5, PT, P1 ;  /* 0x00000005ff007c0c */ /* 0x000fe2000bf25310 */
[----:B------:R-:W-:-:S12]  /*abb0*/  IMAD.MOV.U32 R5, RZ, RZ, R17 ;  /* 0x000000ffff057224 */ /* 0x000fd800078e0011 */
[----:B------:R-:W-:Y:S05]  /*abc0*/  @!P1 BRA `(.L_x_300) ;  /* 0x0000000000289947 */ /* 0x000fea0003800000 */
[----:B------:R-:W-:Y:S02]  /*abd0*/  ULDC UR6, c[0x0][0x634] ;  /* 0x00018d0000067ab9 */ /* 0x000fe40000000800 */
[----:B------:R-:W-:-:S05]  /*abe0*/  IADD3 R9, P1, R16, UR6, RZ ;  /* 0x0000000610097c10 */ /* 0x000fca000ff3e0ff */
[----:B------:R-:W-:-:S04]  /*abf0*/  IMAD.X R21, RZ, RZ, R17, P1 ;  /* 0x000000ffff157224 */ /* 0x000fc800008e0611 */
[----:B------:R-:W-:-:S04]  /*ac00*/  IMAD.WIDE.U32 R6, R21, UR4, RZ ;  /* 0x0000000415067c25 */ /* 0x000fc8000f8e00ff */
[----:B------:R-:W-:-:S04]  /*ac10*/  IMAD.WIDE.U32 R6, P1, R9, UR5, R6 ;  /* 0x0000000509067c25 */ /* 0x000fc8000f820006 */
[----:B------:R-:W-:-:S04]  /*ac20*/  IMAD.WIDE.U32 R8, R9, UR4, RZ ;  /* 0x0000000409087c25 */ /* 0x000fc8000f8e00ff */
[----:B------:R-:W-:Y:S01]  /*ac30*/  IMAD.X R5, RZ, RZ, RZ, P1 ;  /* 0x000000ffff057224 */ /* 0x000fe200008e06ff */
[----:B------:R-:W-:Y:S01]  /*ac40*/  IADD3 RZ, P1, R9, R6, RZ ;  /* 0x0000000609ff7210 */ /* 0x000fe20007f3e0ff */
[----:B------:R-:W-:-:S04]  /*ac50*/  IMAD.MOV.U32 R4, RZ, RZ, R7 ;  /* 0x000000ffff047224 */ /* 0x000fc800078e0007 */
[----:B------:R-:W-:-:S08]  /*ac60*/  IMAD.WIDE.U32.X R4, R21, UR5, R4, P1 ;  /* 0x0000000515047c25 */ /* 0x000fd000088e0404 */
.L_x_300:
[--C-:B------:R-:W-:Y:S01]  /*ac70*/  SHF.R.U64 R8, R4, UR7, R5.reuse ;  /* 0x0000000704087c19 */ /* 0x100fe20008001205 */
[----:B------:R-:W-:Y:S01]  /*ac80*/  ULDC.64 UR4, c[0x0][0x620] ;  /* 0x0001880000047ab9 */ /* 0x000fe20000000a00 */
[----:B------:R-:W-:Y:S01]  /*ac90*/  SHF.R.U32.HI R4, RZ, UR7, R5 ;  /* 0x00000007ff047c19 */ /* 0x000fe20008011605 */
[----:B------:R-:W2:Y:S01]  /*aca0*/  LDC R24, c[0x0][0x144] ;  /* 0x00005100ff187b82 */ /* 0x000ea20000000800 */
[----:B------:R-:W-:Y:S01]  /*acb0*/  IADD3 R7, P1, RZ, -R8, RZ ;  /* 0x80000008ff077210 */ /* 0x000fe20007f3e0ff */
[----:B------:R-:W-:Y:S01]  /*acc0*/  ULDC.64 UR8, c[0x0][0x640] ;  /* 0x0001900000087ab9 */ /* 0x000fe20000000a00 */
[----:B0-----:R-:W-:Y:S01]  /*acd0*/  I2FP.F32.U32 R9, R15 ;  /* 0x0000000f00097245 */ /* 0x001fe20000201000 */
[----:B------:R-:W-:Y:S02]  /*ace0*/  ULDC UR6, c[0x0][0x608] ;  /* 0x0001820000067ab9 */ /* 0x000fe40000000800 */
[----:B------:R-:W-:Y:S01]  /*acf0*/  IMAD.X R4, RZ, RZ, ~R4, P1 ;  /* 0x000000ffff047224 */ /* 0x000fe200008e0e04 */
[----:B------:R-:W-:Y:S01]  /*ad00*/  ISETP.NE.U32.AND P1, PT, RZ, UR8, PT ;  /* 0x00000008ff007c0c */ /* 0x000fe2000bf25070 */
[----:B------:R-:W0:Y:S02]  /*ad10*/  LDC R21, c[0x0][0x148] ;  /* 0x00005200ff157b82 */ /* 0x000e240000000800 */
[----:B------:R-:W-:Y:S01]  /*ad20*/  IMAD R6, R4, UR4, RZ ;  /* 0x0000000404067c24 */ /* 0x000fe2000f8e02ff */
[----:B------:R-:W-:Y:S01]  /*ad30*/  ISETP.NE.AND.EX P1, PT, RZ, UR9, PT, P1 ;  /* 0x00000009ff007c0c */ /* 0x000fe2000bf25310 */
[----:B------:R-:W-:Y:S01]  /*ad40*/  IMAD.WIDE.U32 R4, R7, UR4, R16 ;  /* 0x0000000407047c25 */ /* 0x000fe2000f8e0010 */
[----:B------:R-:W-:-:S03]  /*ad50*/  ULDC UR4, c[0x0][0x150] ;  /* 0x0000540000047ab9 */ /* 0x000fc60000000800 */
[----:B------:R-:W-:Y:S02]  /*ad60*/  IMAD R7, R7, UR5, R6 ;  /* 0x0000000507077c24 */ /* 0x000fe4000f8e0206 */
[----:B------:R-:W-:Y:S01]  /*ad70*/  FMUL R6, R9, UR4 ;  /* 0x0000000409067c20 */ /* 0x000fe20008400000 */
[----:B------:R-:W-:Y:S01]  /*ad80*/  ULDC UR4, c[0x0][0x618] ;  /* 0x0001860000047ab9 */ /* 0x000fe20000000800 */
[----:B------:R-:W-:Y:S01]  /*ad90*/  ULDC UR5, c[0x0][0x154] ;  /* 0x0000550000057ab9 */ /* 0x000fe20000000800 */
[----:B------:R-:W-:-:S03]  /*ada0*/  IMAD.IADD R5, R5, 0x1, R7 ;  /* 0x0000000105057824 */ /* 0x000fc600078e0207 */
[----:B------:R-:W3:Y:S02]  /*adb0*/  F2I.U32.TRUNC.NTZ R6, R6 ;  /* 0x0000000600067305 */ /* 0x000ee4000020f000 */
[----:B------:R-:W-:Y:S02]  /*adc0*/  SHF.R.U64 R9, R4, UR4, R5 ;  /* 0x0000000404097c19 */ /* 0x000fe40008001205 */
[----:B-1----:R-:W-:-:S05]  /*add0*/  I2FP.F32.U32 R4, R14 ;  /* 0x0000000e00047245 */ /* 0x002fca0000201000 */
[----:B------:R-:W-:Y:S01]  /*ade0*/  FMUL R22, R4, UR5 ;  /* 0x0000000504167c20 */ /* 0x000fe20008400000 */
[----:B------:R-:W-:Y:S01]  /*adf0*/  SHF.R.U32.HI R4, RZ, UR4, R5 ;  /* 0x00000004ff047c19 */ /* 0x000fe20008011605 */
[----:B------:R-:W-:-:S03]  /*ae00*/  ULDC UR4, c[0x0][0x658] ;  /* 0x0001960000047ab9 */ /* 0x000fc60000000800 */
[--C-:B------:R-:W-:Y:S01]  /*ae10*/  SHF.R.U64 R20, R9, UR6, R4.reuse ;  /* 0x0000000609147c19 */ /* 0x100fe20008001204 */
[----:B------:R-:W1:Y:S01]  /*ae20*/  F2I.U32.TRUNC.NTZ R22, R22 ;  /* 0x0000001600167305 */ /* 0x000e62000020f000 */
[----:B------:R-:W-:Y:S01]  /*ae30*/  SHF.R.U32.HI R5, RZ, UR6, R4 ;  /* 0x00000006ff057c19 */ /* 0x000fe20008011604 */
[----:B---3--:R-:W-:-:S03]  /*ae40*/  IMAD.MOV R6, RZ, RZ, -R6 ;  /* 0x000000ffff067224 */ /* 0x008fc600078e0a06 */
[----:B------:R-:W-:Y:S01]  /*ae50*/  SHF.R.U64 R18, R20, UR4, R5 ;  /* 0x0000000414127c19 */ /* 0x000fe20008001205 */
[----:B--2---:R-:W-:Y:S01]  /*ae60*/  IMAD R15, R24, R6, R15 ;  /* 0x00000006180f7224 */ /* 0x004fe200078e020f */
[----:B------:R-:W-:-:S03]  /*ae70*/  SHF.R.U32.HI R23, RZ, UR4, R5 ;  /* 0x00000004ff177c19 */ /* 0x000fc60008011605 */
[----:B------:R-:W-:Y:S02]  /*ae80*/  IMAD.MOV.U32 R4, RZ, RZ, R18 ;  /* 0x000000ffff047224 */ /* 0x000fe400078e0012 */
[----:B------:R-:W-:Y:S01]  /*ae90*/  IMAD.MOV.U32 R5, RZ, RZ, R23 ;  /* 0x000000ffff057224 */ /* 0x000fe200078e0017 */
[----:B-1----:R-:W-:Y:S06]  /*aea0*/  @!P1 BRA `(.L_x_301) ;  /* 0x0000000000289947 */ /* 0x002fec0003800000 */
[----:B------:R-:W-:Y:S02]  /*aeb0*/  ULDC UR4, c[0x0][0x64c] ;  /* 0x0001930000047ab9 */ /* 0x000fe40000000800 */
[----:B------:R-:W-:-:S05]  /*aec0*/  IADD3 R5, P1, R18, UR4, RZ ;  /* 0x0000000412057c10 */ /* 0x000fca000ff3e0ff */
[----:B------:R-:W-:-:S04]  /*aed0*/  IMAD.X R23, RZ, RZ, R23, P1 ;  /* 0x000000ffff177224 */ /* 0x000fc800008e0617 */
[----:B------:R-:W-:-:S04]  /*aee0*/  IMAD.WIDE.U32 R6, R23, UR8, RZ ;  /* 0x0000000817067c25 */ /* 0x000fc8000f8e00ff */
[----:B------:R-:W-:-:S04]  /*aef0*/  IMAD.WIDE.U32 R6, P1, R5, UR9, R6 ;  /* 0x0000000905067c25 */ /* 0x000fc8000f820006 */
[----:B------:R-:W-:-:S04]  /*af00*/  IMAD.WIDE.U32 R4, R5, UR8, RZ ;  /* 0x0000000805047c25 */ /* 0x000fc8000f8e00ff */
[----:B------:R-:W-:Y:S01]  /*af10*/  IMAD.MOV.U32 R4, RZ, RZ, R7 ;  /* 0x000000ffff047224 */ /* 0x000fe200078e0007 */
[----:B------:R-:W-:Y:S01]  /*af20*/  IADD3 RZ, P3, R5, R6, RZ ;  /* 0x0000000605ff7210 */ /* 0x000fe20007f7e0ff */
[----:B------:R-:W-:-:S04]  /*af30*/  IMAD.X R5, RZ, RZ, RZ, P1 ;  /* 0x000000ffff057224 */ /* 0x000fc800008e06ff */
[----:B------:R-:W-:-:S08]  /*af40*/  IMAD.WIDE.U32.X R4, R23, UR9, R4, P3 ;  /* 0x0000000917047c25 */ /* 0x000fd000098e0404 */
.L_x_301:
[----:B------:R-:W-:Y:S01]  /*af50*/  ISETP.NE.AND P1, PT, R2, 0x1, PT ;  /* 0x000000010200780c */ /* 0x000fe20003f25270 */
[----:B------:R-:W-:Y:S01]  /*af60*/  ULDC UR4, c[0x0][0x648] ;  /* 0x0001920000047ab9 */ /* 0x000fe20000000800 */
[----:B------:R-:W-:Y:S01]  /*af70*/  LOP3.LUT R20, R20, UR17, RZ, 0xc0, !PT ;  /* 0x0000001114147c12 */ /* 0x000fe2000f8ec0ff */
[----:B------:R-:W-:Y:S01]  /*af80*/  IMAD.MOV R22, RZ, RZ, -R22 ;  /* 0x000000ffff167224 */ /* 0x000fe200078e0a16 */
[----:B------:R-:W-:Y:S01]  /*af90*/  SHF.R.U64 R5, R4, UR4, R5 ;  /* 0x0000000404057c19 */ /* 0x000fe20008001205 */
[----:B------:R-:W-:Y:S01]  /*afa0*/  ULDC UR4, c[0x0][0x638] ;  /* 0x00018e0000047ab9 */ /* 0x000fe20000000800 */
[----:B------:R-:W-:Y:S01]  /*afb0*/  LOP3.LUT R9, R9, UR16, RZ, 0xc0, !PT ;  /* 0x0000001009097c12 */ /* 0x000fe2000f8ec0ff */
[----:B------:R-:W-:Y:S01]  /*afc0*/  ULDC UR5, c[0x0][0x610] ;  /* 0x0001840000057ab9 */ /* 0x000fe20000000800 */
[----:B------:R-:W-:Y:S02]  /*afd0*/  IMAD.MOV.U32 R4, RZ, RZ, 0x1 ;  /* 0x00000001ff047424 */ /* 0x000fe400078e00ff */
[----:B------:R-:W-:-:S02]  /*afe0*/  IMAD.MOV R7, RZ, RZ, -R5 ;  /* 0x000000ffff077224 */ /* 0x000fc400078e0a05 */
[----:B------:R-:W-:Y:S02]  /*aff0*/  IMAD R20, R5, UR18, R20 ;  /* 0x0000001205147c24 */ /* 0x000fe4000f8e0214 */
[----:B0-----:R-:W-:Y:S02]  /*b000*/  @P1 IMAD R15, R21, R22, R14 ;  /* 0x00000016150f1224 */ /* 0x001fe400078e020e */
[----:B------:R-:W-:Y:S01]  /*b010*/  IMAD R18, R7, UR4, R18 ;  /* 0x0000000407127c24 */ /* 0x000fe2000f8e0212 */
[----:B------:R-:W-:Y:S01]  /*b020*/  ULDC UR4, c[0x0][0x600] ;  /* 0x0001800000047ab9 */ /* 0x000fe20000000800 */
[----:B------:R-:W-:Y:S02]  /*b030*/  IMAD R15, R20, UR5, R15 ;  /* 0x00000005140f7c24 */ /* 0x000fe4000f8e020f */
[----:B------:R-:W-:-:S05]  /*b040*/  IMAD R18, R18, UR4, R9 ;  /* 0x0000000412127c24 */ /* 0x000fca000f8e0209 */
[----:B------:R-:W-:Y:S02]  /*b050*/  SEL R9, R18, R15, !P1 ;  /* 0x0000000f12097207 */ /* 0x000fe40004800000 */
[----:B------:R-:W-:-:S07]  /*b060*/  SEL R7, R15, R18, !P1 ;  /* 0x000000120f077207 */ /* 0x000fce0004800000 */
.L_x_299:
[----:B------:R-:W-:Y:S05]  /*b070*/  BSYNC B1 ;  /* 0x0000000000017941 */ /* 0x000fea0003800000 */
.L_x_298:
[----:B------:R-:W-:-:S13]  /*b080*/  LOP3.LUT P1, RZ, R4, 0xff, RZ, 0xc0, !PT ;  /* 0x000000ff04ff7812 */ /* 0x000fda000782c0ff */
[----:B------:R-:W-:Y:S05]  /*b090*/  @P1 BRA `(.L_x_302) ;  /* 0xfffffff4004c1947 */ /* 0x000fea000383ffff */
[----:B------:R-:W-:Y:S05]  /*b0a0*/  BSYNC B0 ;  /* 0x0000000000007941 */ /* 0x000fea0003800000 */
.L_x_290:
[----:B------:R-:W-:-:S03]  /*b0b0*/  UMOV UR4, 0xffffffff ;  /* 0xffffffff00047882 */ /* 0x000fc60000000000 */
[----:B------:R-:W-:Y:S05]  /*b0c0*/  BRA.DIV UR4, `(.L_x_303) ;  /* 0x0000000604607947 */ /* 0x000fea000b800000 */
[----:B------:R-:W-:-:S13]  /*b0d0*/  ELECT P6, URZ, PT ;  /* 0x00000000003f782f */ /* 0x000fda00038c0000 */
.L_x_319:
[----:B------:R-:W-:Y:S04]  /*b0e0*/  BSSY B0, `(.L_x_304) ;  /* 0x000003d000007945 */ /* 0x000fe80003800000 */
[----:B------:R-:W-:Y:S05]  /*b0f0*/  @!P6 BRA `(.L_x_305) ;  /* 0x0000000000ece947 */ /* 0x000fea0003800000 */
[----:B------:R-:W-:-:S04]  /*b100*/  LOP3.LUT R19, R19, 0x2, RZ, 0xfc, !PT ;  /* 0x0000000213137812 */ /* 0x000fc800078efcff */
[----:B------:R-:W-:-:S13]  /*b110*/  ISETP.NE.AND P0, PT, R19, 0x3, PT ;  /* 0x000000031300780c */ /* 0x000fda0003f05270 */
[----:B------:R-:W-:Y:S05]  /*b120*/  @!P0 BRA `(.L_x_306) ;  /* 0x0000000000048947 */ /* 0x000fea0003800000 */
[----:B------:R-:W-:Y:S01]  /*b130*/  BPT.TRAP 0x1 ;  /* 0x000000040000795c */ /* 0x000fe20000300000 */
.L_x_306:
[----:B------:R-:W0:Y:S01]  /*b140*/  S2R R3, SR_CgaCtaId ;  /* 0x0000000000037919 */ /* 0x000e220000008800 */
[----:B------:R-:W-:-:S04]  /*b150*/  MOV R2, 0x400 ;  /* 0x0000040000027802 */ /* 0x000fc80000000f00 */
[----:B0-----:R-:W-:Y:S02]  /*b160*/  LEA R3, R3, R2, 0x18 ;  /* 0x0000000203037211 */ /* 0x001fe400078ec0ff */
[----:B------:R-:W-:-:S03]  /*b170*/  SHF.L.U32 R2, R0, 0x1f, RZ ;  /* 0x0000001f00027819 */ /* 0x000fc600000006ff */
[----:B------:R-:W-:-:S04]  /*b180*/  VIADD R3, R3, 0x30 ;  /* 0x0000003003037836 */ /* 0x000fc80000000000 */
[C---:B------:R-:W-:Y:S02]  /*b190*/  IMAD R7, R12.reuse, 0x8, R3 ;  /* 0x000000080c077824 */ /* 0x040fe400078e0203 */
[----:B------:R-:W-:Y:S02]  /*b1a0*/  VIADD R12, R12, 0x1 ;  /* 0x000000010c0c7836 */ /* 0x000fe40000000000 */
[----:B------:R-:W0:Y:S03]  /*b1b0*/  SYNCS.PHASECHK.TRANS64.TRYWAIT P0, [R7+URZ], R2 ;  /* 0x00000002070075a7 */ /* 0x000e26000800017f */
[----:B------:R-:W-:-:S04]  /*b1c0*/  ISETP.NE.AND P1, PT, R12, 0x6, PT ;  /* 0x000000060c00780c */ /* 0x000fc80003f25270 */
[----:B------:R-:W-:Y:S02]  /*b1d0*/  SEL R5, RZ, 0x1, P1 ;  /* 0x00000001ff057807 */ /* 0x000fe40000800000 */
[----:B------:R-:W-:Y:S02]  /*b1e0*/  SEL R12, R12, RZ, P1 ;  /* 0x000000ff0c0c7207 */ /* 0x000fe40000800000 */
[----:B------:R-:W-:-:S03]  /*b1f0*/  LOP3.LUT R5, R0, R5, RZ, 0x3c, !PT ;  /* 0x0000000500057212 */ /* 0x000fc600078e3cff */
[----:B------:R-:W-:Y:S01]  /*b200*/  IMAD R9, R12, 0x8, R3 ;  /* 0x000000080c097824 */ /* 0x000fe200078e0203 */
[----:B------:R-:W-:Y:S01]  /*b210*/  SHF.L.U32 R4, R5, 0x1f, RZ ;  /* 0x0000001f05047819 */ /* 0x000fe200000006ff */
[----:B0-----:R-:W-:Y:S06]  /*b220*/  @!P0 BRA `(.L_x_307) ;  /* 0x0000000400288947 */ /* 0x001fec0003800000 */
.L_x_320:
[----:B------:R-:W1:Y:S01]  /*b230*/  SYNCS.PHASECHK.TRANS64.TRYWAIT P0, [R9+URZ], R4 ;  /* 0x00000004090075a7 */ /* 0x000e62000800017f */
[----:B------:R-:W-:-:S05]  /*b240*/  VIADD R0, R12, 0x1 ;  /* 0x000000010c007836 */ /* 0x000fca0000000000 */
[----:B------:R-:W-:-:S04]  /*b250*/  ISETP.NE.AND P1, PT, R0, 0x6, PT ;  /* 0x000000060000780c */ /* 0x000fc80003f25270 */
[----:B0-----:R-:W-:Y:S02]  /*b260*/  SEL R2, RZ, 0x1, P1 ;  /* 0x00000001ff027807 */ /* 0x001fe40000800000 */
[----:B------:R-:W-:Y:S02]  /*b270*/  SEL R0, R0, RZ, P1 ;  /* 0x000000ff00007207 */ /* 0x000fe40000800000 */
[----:B------:R-:W-:-:S03]  /*b280*/  LOP3.LUT R7, R5, R2, RZ, 0x3c, !PT ;  /* 0x0000000205077212 */ /* 0x000fc600078e3cff */
[----:B------:R-:W-:Y:S01]  /*b290*/  IMAD R6, R0, 0x8, R3 ;  /* 0x0000000800067824 */ /* 0x000fe200078e0203 */
[----:B------:R-:W-:Y:S01]  /*b2a0*/  SHF.L.U32 R5, R7, 0x1f, RZ ;  /* 0x0000001f07057819 */ /* 0x000fe200000006ff */
[----:B-1----:R-:W-:Y:S06]  /*b2b0*/  @!P0 BRA `(.L_x_308) ;  /* 0x0000000400188947 */ /* 0x002fec0003800000 */
.L_x_321:
[----:B------:R-:W1:Y:S01]  /*b2c0*/  SYNCS.PHASECHK.TRANS64.TRYWAIT P0, [R6+URZ], R5 ;  /* 0x00000005060075a7 */ /* 0x000e62000800017f */
[----:B------:R-:W-:-:S05]  /*b2d0*/  VIADD R0, R0, 0x1 ;  /* 0x0000000100007836 */ /* 0x000fca0000000000 */
[----:B------:R-:W-:-:S04]  /*b2e0*/  ISETP.NE.AND P1, PT, R0, 0x6, PT ;  /* 0x000000060000780c */ /* 0x000fc80003f25270 */
[----:B------:R-:W-:Y:S02]  /*b2f0*/  SEL R2, RZ, 0x1, P1 ;  /* 0x00000001ff027807 */ /* 0x000fe40000800000 */
[----:B------:R-:W-:Y:S02]  /*b300*/  SEL R0, R0, RZ, P1 ;  /* 0x000000ff00007207 */ /* 0x000fe40000800000 */
[----:B------:R-:W-:-:S03]  /*b310*/  LOP3.LUT R7, R7, R2, RZ, 0x3c, !PT ;  /* 0x0000000207077212 */ /* 0x000fc600078e3cff */
[----:B0-----:R-:W-:Y:S01]  /*b320*/  IMAD R9, R0, 0x8, R3 ;  /* 0x0000000800097824 */ /* 0x001fe200078e0203 */
[----:B------:R-:W-:Y:S01]  /*b330*/  SHF.L.U32 R4, R7, 0x1f, RZ ;  /* 0x0000001f07047819 */ /* 0x000fe200000006ff */
[----:B-1----:R-:W-:Y:S06]  /*b340*/  @!P0 BRA `(.L_x_309) ;  /* 0x0000000400088947 */ /* 0x002fec0003800000 */
.L_x_322:
        /* <DEDUP_REMOVED lines=9> */
.L_x_323:
[----:B------:R-:W1:Y:S01]  /*b3e0*/  SYNCS.PHASECHK.TRANS64.TRYWAIT P0, [R6+URZ], R5 ;  /* 0x00000005060075a7 */ /* 0x000e62000800017f */
[----:B------:R-:W-:-:S05]  /*b3f0*/  VIADD R0, R0, 0x1 ;  /* 0x0000000100007836 */ /* 0x000fca0000000000 */
[----:B------:R-:W-:-:S04]  /*b400*/  ISETP.NE.AND P1, PT, R0, 0x6, PT ;  /* 0x000000060000780c */ /* 0x000fc80003f25270 */
[----:B------:R-:W-:Y:S02]  /*b410*/  SEL R2, RZ, 0x1, P1 ;  /* 0x00000001ff027807 */ /* 0x000fe40000800000 */
[----:B------:R-:W-:Y:S02]  /*b420*/  SEL R0, R0, RZ, P1 ;  /* 0x000000ff00007207 */ /* 0x000fe40000800000 */
[----:B------:R-:W-:Y:S01]  /*b430*/  LOP3.LUT R2, R7, R2, RZ, 0x3c, !PT ;  /* 0x0000000207027212 */ /* 0x000fe200078e3cff */
[----:B-1----:R-:W-:Y:S06]  /*b440*/  @!P0 BRA `(.L_x_311) ;  /* 0x0000000000f08947 */ /* 0x002fec0003800000 */
.L_x_324:
[----:B------:R-:W-:Y:S01]  /*b450*/  IMAD R3, R0, 0x8, R3 ;  /* 0x0000000800037824 */ /* 0x000fe200078e0203 */
[----:B------:R-:W-:-:S07]  /*b460*/  SHF.L.U32 R0, R2, 0x1f, RZ ;  /* 0x0000001f02007819 */ /* 0x000fce00000006ff */
.L_x_312:
[----:B--2---:R2:W3:Y:S02]  /*b470*/  SYNCS.PHASECHK.TRANS64.TRYWAIT P0, [R3+URZ], R0 ;  /* 0x00000000030075a7 */ /* 0x0044e4000800017f */
[----:B---3--:R-:W-:Y:S05]  /*b480*/  @!P0 NANOSLEEP.SYNCS 0x989680 ;  /* 0x009896800000895d */ /* 0x008fea0003900000 */
[----:B------:R-:W3:Y:S02]  /*b490*/  @!P0 SYNCS.PHASECHK.TRANS64 P0, [R3+URZ], R0 ;  /* 0x00000000030085a7 */ /* 0x000ee4000800007f */
[----:B---3--:R-:W-:Y:S05]  /*b4a0*/  @!P0 BRA `(.L_x_312) ;  /* 0xfffffffc00f08947 */ /* 0x008fea000383ffff */
.L_x_305:
[----:B------:R-:W-:Y:S05]  /*b4b0*/  BSYNC B0 ;  /* 0x0000000000007941 */ /* 0x000fea0003800000 */
.L_x_304:
[----:B------:R-:W-:Y:S05]  /*b4c0*/  EXIT ;  /* 0x000000000000794d */ /* 0x000fea0003800000 */
.L_x_17:
[----:B---3--:R3:W4:Y:S02]  /*b4d0*/  SYNCS.PHASECHK.TRANS64.TRYWAIT P1, [R3+URZ], R0 ;  /* 0x00000000030075a7 */ /* 0x008724000802017f */
[----:B----4-:R-:W-:Y:S05]  /*b4e0*/  @!P1 NANOSLEEP.SYNCS 0x989680 ;  /* 0x009896800000995d */ /* 0x010fea0003900000 */
[----:B------:R-:W4:Y:S02]  /*b4f0*/  @!P1 SYNCS.PHASECHK.TRANS64 P1, [R3+URZ], R0 ;  /* 0x00000000030095a7 */ /* 0x000f24000802007f */
[----:B----4-:R-:W-:Y:S05]  /*b500*/  @!P1 BRA `(.L_x_17) ;  /* 0xfffffffc00f09947 */ /* 0x010fea000383ffff */
[----:B------:R-:W-:Y:S05]  /*b510*/  BRA `(.L_x_16) ;  /* 0xffffff5c004c7947 */ /* 0x000fea000383ffff */
.L_x_22:
[----:B-1----:R-:W-:-:S04]  /*b520*/  IMAD.U32 R4, RZ, RZ, UR4 ;  /* 0x00000004ff047e24 */ /* 0x002fc8000f8e00ff */
[----:B------:R1:W2:Y:S03]  /*b530*/  SYNCS.PHASECHK.TRANS64.TRYWAIT P1, [R4+URZ], R3 ;  /* 0x00000003040075a7 */ /* 0x0002a6000802017f */
[----:B--2---:R-:W-:Y:S05]  /*b540*/  @!P1 NANOSLEEP.SYNCS 0x989680 ;  /* 0x009896800000995d */ /* 0x004fea0003900000 */
[----:B------:R-:W2:Y:S02]  /*b550*/  @!P1 SYNCS.PHASECHK.TRANS64 P1, [R4+URZ], R3 ;  /* 0x00000003040095a7 */ /* 0x000ea4000802007f */
[----:B--2---:R-:W-:Y:S05]  /*b560*/  @!P1 BRA `(.L_x_22) ;  /* 0xfffffffc00ec9947 */ /* 0x004fea000383ffff */
[----:B------:R-:W-:Y:S05]  /*b570*/  BRA `(.L_x_21) ;  /* 0xffffff5c00f07947 */ /* 0x000fea000383ffff */
.L_x_291:
[----:B------:R-:W-:Y:S01]  /*b580*/  BSSY B1, `(.L_x_313) ;  /* 0x0000006000017945 */ /* 0x000fe20003800000 */
[----:B------:R-:W-:-:S07]  /*b590*/  IMAD.MOV.U32 R15, RZ, RZ, -0x1 ;  /* 0xffffffffff0f7424 */ /* 0x000fce00078e00ff */
[----:B------:R-:W-:Y:S05]  /*b5a0*/  WARPSYNC.COLLECTIVE R15, `(.L_x_314) ;  /* 0x000000000f0c7348 */ /* 0x000fea0003c00000 */
[----:B------:R-:W-:Y:S02]  /*b5b0*/  ELECT P6, UR62, PT ;  /* 0x00000000003e782f */ /* 0x000fe400038c0000 */
[----:B------:R-:W-:Y:S01]  /*b5c0*/  MOV R14, UR62 ;  /* 0x0000003e000e7c02 */ /* 0x000fe20008000f00 */
[----:B------:R-:W-:Y:S10]  /*b5d0*/  ENDCOLLECTIVE ;  /* 0x000000000000791b */ /* 0x000ff40003800000 */
.L_x_314:
[----:B------:R-:W-:Y:S05]  /*b5e0*/  BSYNC B1 ;  /* 0x0000000000017941 */ /* 0x000fea0003800000 */
.L_x_313:
[----:B------:R-:W-:Y:S05]  /*b5f0*/  BRA `(.L_x_315) ;  /* 0xfffffff000007947 */ /* 0x000fea000383ffff */
.L_x_294:
[----:B0-----:R0:W1:Y:S02]  /*b600*/  SYNCS.PHASECHK.TRANS64.TRYWAIT P1, [R14+URZ+0x30], R7 ;  /* 0x000030070e0075a7 */ /* 0x001064000802017f */
[----:B-1----:R-:W-:Y:S05]  /*b610*/  @!P1 NANOSLEEP.SYNCS 0x989680 ;  /* 0x009896800000995d */ /* 0x002fea0003900000 */
[----:B------:R-:W1:Y:S02]  /*b620*/  @!P1 SYNCS.PHASECHK.TRANS64 P1, [R14+URZ+0x30], R7 ;  /* 0x000030070e0095a7 */ /* 0x000e64000802007f */
[----:B-1----:R-:W-:Y:S05]  /*b630*/  @!P1 BRA `(.L_x_294) ;  /* 0xfffffffc00f09947 */ /* 0x002fea000383ffff */
[----:B------:R-:W-:Y:S05]  /*b640*/  BRA `(.L_x_316) ;  /* 0xfffffff000347947 */ /* 0x000fea000383ffff */
.L_x_303:
[----:B------:R-:W-:Y:S01]  /*b650*/  BSSY B0, `(.L_x_317) ;  /* 0x0000006000007945 */ /* 0x000fe20003800000 */
[----:B------:R-:W-:-:S07]  /*b660*/  IMAD.MOV.U32 R15, RZ, RZ, -0x1 ;  /* 0xffffffffff0f7424 */ /* 0x000fce00078e00ff */
[----:B------:R-:W-:Y:S05]  /*b670*/  WARPSYNC.COLLECTIVE R15, `(.L_x_318) ;  /* 0x000000000f0c7348 */ /* 0x000fea0003c00000 */
[----:B------:R-:W-:Y:S02]  /*b680*/  ELECT P6, UR62, PT ;  /* 0x00000000003e782f */ /* 0x000fe400038c0000 */
[----:B------:R-:W-:Y:S01]  /*b690*/  MOV R14, UR62 ;  /* 0x0000003e000e7c02 */ /* 0x000fe20008000f00 */
[----:B------:R-:W-:Y:S10]  /*b6a0*/  ENDCOLLECTIVE ;  /* 0x000000000000791b */ /* 0x000ff40003800000 */
.L_x_318:
[----:B------:R-:W-:Y:S05]  /*b6b0*/  BSYNC B0 ;  /* 0x0000000000007941 */ /* 0x000fea0003800000 */
.L_x_317:
[----:B------:R-:W-:Y:S05]  /*b6c0*/  BRA `(.L_x_319) ;  /* 0xfffffff800847947 */ /* 0x000fea000383ffff */
.L_x_307:
[----:B0-----:R0:W1:Y:S02]  /*b6d0*/  SYNCS.PHASECHK.TRANS64.TRYWAIT P0, [R7+URZ], R2 ;  /* 0x00000002070075a7 */ /* 0x001064000800017f */
[----:B-1----:R-:W-:Y:S05]  /*b6e0*/  @!P0 NANOSLEEP.SYNCS 0x989680 ;  /* 0x009896800000895d */ /* 0x002fea0003900000 */
[----:B------:R-:W1:Y:S02]  /*b6f0*/  @!P0 SYNCS.PHASECHK.TRANS64 P0, [R7+URZ], R2 ;  /* 0x00000002070085a7 */ /* 0x000e64000800007f */
[----:B-1----:R-:W-:Y:S05]  /*b700*/  @!P0 BRA `(.L_x_307) ;  /* 0xfffffffc00f08947 */ /* 0x002fea000383ffff */
[----:B------:R-:W-:Y:S05]  /*b710*/  BRA `(.L_x_320) ;  /* 0xfffffff800c47947 */ /* 0x000fea000383ffff */
.L_x_308:
[----:B0-----:R0:W1:Y:S02]  /*b720*/  SYNCS.PHASECHK.TRANS64.TRYWAIT P0, [R9+URZ], R4 ;  /* 0x00000004090075a7 */ /* 0x001064000800017f */
[----:B-1----:R-:W-:Y:S05]  /*b730*/  @!P0 NANOSLEEP.SYNCS 0x989680 ;  /* 0x009896800000895d */ /* 0x002fea0003900000 */
[----:B------:R-:W1:Y:S02]  /*b740*/  @!P0 SYNCS.PHASECHK.TRANS64 P0, [R9+URZ], R4 ;  /* 0x00000004090085a7 */ /* 0x000e64000800007f */
[----:B-1----:R-:W-:Y:S05]  /*b750*/  @!P0 BRA `(.L_x_308) ;  /* 0xfffffffc00f08947 */ /* 0x002fea000383ffff */
[----:B------:R-:W-:Y:S05]  /*b760*/  BRA `(.L_x_321) ;  /* 0xfffffff800d47947 */ /* 0x000fea000383ffff */
.L_x_309:
[----:B0-----:R0:W1:Y:S02]  /*b770*/  SYNCS.PHASECHK.TRANS64.TRYWAIT P0, [R6+URZ], R5 ;  /* 0x00000005060075a7 */ /* 0x001064000800017f */
[----:B-1----:R-:W-:Y:S05]  /*b780*/  @!P0 NANOSLEEP.SYNCS 0x989680 ;  /* 0x009896800000895d */ /* 0x002fea0003900000 */
[----:B------:R-:W1:Y:S02]  /*b790*/  @!P0 SYNCS.PHASECHK.TRANS64 P0, [R6+URZ], R5 ;  /* 0x00000005060085a7 */ /* 0x000e64000800007f */
[----:B-1----:R-:W-:Y:S05]  /*b7a0*/  @!P0 BRA `(.L_x_309) ;  /* 0xfffffffc00f08947 */ /* 0x002fea000383ffff */
[----:B------:R-:W-:Y:S05]  /*b7b0*/  BRA `(.L_x_322) ;  /* 0xfffffff800e47947 */ /* 0x000fea000383ffff */
.L_x_310:
[----:B0-----:R0:W1:Y:S02]  /*b7c0*/  SYNCS.PHASECHK.TRANS64.TRYWAIT P0, [R9+URZ], R4 ;  /* 0x00000004090075a7 */ /* 0x001064000800017f */
[----:B-1----:R-:W-:Y:S05]  /*b7d0*/  @!P0 NANOSLEEP.SYNCS 0x989680 ;  /* 0x009896800000895d */ /* 0x002fea0003900000 */
[----:B------:R-:W1:Y:S02]  /*b7e0*/  @!P0 SYNCS.PHASECHK.TRANS64 P0, [R9+URZ], R4 ;  /* 0x00000004090085a7 */ /* 0x000e64000800007f */
[----:B-1----:R-:W-:Y:S05]  /*b7f0*/  @!P0 BRA `(.L_x_310) ;  /* 0xfffffffc00f08947 */ /* 0x002fea000383ffff */
[----:B------:R-:W-:Y:S05]  /*b800*/  BRA `(.L_x_323) ;  /* 0xfffffff800f47947 */ /* 0x000fea000383ffff */
.L_x_311:
[----:B-1----:R1:W2:Y:S02]  /*b810*/  SYNCS.PHASECHK.TRANS64.TRYWAIT P0, [R6+URZ], R5 ;  /* 0x00000005060075a7 */ /* 0x0022a4000800017f */
[----:B--2---:R-:W-:Y:S05]  /*b820*/  @!P0 NANOSLEEP.SYNCS 0x989680 ;  /* 0x009896800000895d */ /* 0x004fea0003900000 */
[----:B------:R-:W2:Y:S02]  /*b830*/  @!P0 SYNCS.PHASECHK.TRANS64 P0, [R6+URZ], R5 ;  /* 0x00000005060085a7 */ /* 0x000ea4000800007f */
[----:B--2---:R-:W-:Y:S05]  /*b840*/  @!P0 BRA `(.L_x_311) ;  /* 0xfffffffc00f08947 */ /* 0x004fea000383ffff */
[----:B------:R-:W-:Y:S05]  /*b850*/  BRA `(.L_x_324) ;  /* 0xfffffff800fc7947 */ /* 0x000fea000383ffff */
.L_x_325:
[----:B------:R-:W-:-:S00]  /*b860*/  BRA `(.L_x_325) ;  /* 0xfffffffc00fc7947 */ /* 0x000fc0000383ffff */
[----:B------:R-:W-:-:S00]  /*b870*/  NOP ;  /* 0x0000000000007918 */ /* 0x000fc00000000000 */
        /* <DEDUP_REMOVED lines=8> */
.L_x_326:


//--------------------- .nv.global.init           --------------------------
	.section	.nv.global.init,"aw",@progbits
.nv.global.init:
	.type		$str$22,@object
	.size		$str$22,($str$23 - $str$22)
$str$22:
        /*0000*/ 	.byte	0x6b, 0x5f, 0x74, 0x69, 0x6c, 0x65, 0x5f, 0x63, 0x6f, 0x75, 0x6e, 0x74, 0x20, 0x3e, 0x3d, 0x20
        /*0010*/ 	.byte	0x31, 0x00
	.type		$str$23,@object
	.size		$str$23,(__unnamed_1 - $str$23)
$str$23:
        /*0012*/ 	.byte	0x2f, 0x74, 0x6d, 0x70, 0x2f, 0x63, 0x75, 0x74, 0x6c, 0x61, 0x73, 0x73, 0x5f, 0x73, 0x77, 0x65
        /*0022*/ 	.byte	0x65, 0x70, 0x5f, 0x73, 0x72, 0x63, 0x2f, 0x69, 0x6e, 0x63, 0x6c, 0x75, 0x64, 0x65, 0x2f, 0x63
        /*0032*/ 	.byte	0x75, 0x74, 0x6c, 0x61, 0x73, 0x73, 0x2f, 0x67, 0x65, 0x6d, 0x6d, 0x2f, 0x63, 0x6f, 0x6c, 0x6c
        /*0042*/ 	.byte	0x65, 0x63, 0x74, 0x69, 0x76, 0x65, 0x2f, 0x73, 0x6d, 0x39, 0x30, 0x5f, 0x6d, 0x6d, 0x61, 0x5f
        /*0052*/ 	.byte	0x74, 0x6d, 0x61, 0x5f, 0x67, 0x6d, 0x6d, 0x61, 0x5f, 0x73, 0x73, 0x5f, 0x77, 0x61, 0x72, 0x70
        /*0062*/ 	.byte	0x73, 0x70, 0x65, 0x63, 0x69, 0x61, 0x6c, 0x69, 0x7a, 0x65, 0x64, 0x2e, 0x68, 0x70, 0x70, 0x00
	.type		__unnamed_1,@object
	.size		__unnamed_1,(.L_0 - __unnamed_1)
__unnamed_1:
        /*0072*/ 	.byte	0x76, 0x6f, 0x69, 0x64, 0x20, 0x63, 0x75, 0x74, 0x6c, 0x61, 0x73, 0x73, 0x3a, 0x3a, 0x67, 0x65
        /* <DEDUP_REMOVED lines=179> */
        /*0bb2*/ 	.byte	0x3a, 0x3a, 0x69, 0x64, 0x65, 0x6e, 0x74, 0x69, 0x74, 0x79, 0x5d, 0x00
.L_0:


//--------------------- .nv.shared._ZN7cutlass13device_kernelINS_4gemm6kernel13GemmUniversalIN4cute5tupleIJiiiiEEENS1_10collective13CollectiveMmaINS1_34MainloopSm90TmaGmmaWarpSpecializedILi6ENS5_IJNS4_1CILi1EEESB_SB_EEENS1_35KernelTmaWarpSpecializedCooperativeEEENS5_IJNSA_ILi128EEENSA_ILi256EEENSA_ILi32EEEEEENS_6half_tENS5_IJlSB_lEEESJ_SK_NS4_8TiledMMAINS4_8MMA_AtomIJNS4_4SM904GMMA26MMA_64x256x16_F32F16F16_SSILNSO_5MajorE0ELSQ_0ELNSO_7ScaleInE1ELSR_1EEEEEENS4_6LayoutINS5_IJNSA_ILi2EEESB_SB_EEENS5_IJSB_NSA_ILi0EEESX_EEEEENS5_IJNS4_10UnderscoreES10_S10_EEEEENS4_13SM90_TMA_LOADENS4_14ComposedLayoutINS4_7SwizzleILi2ELi4ELi3EEENS4_18smem_ptr_flag_bitsILi16EEENSU_INS5_IJNSA_ILi8EEESH_EEENS5_IJSH_SB_EEEEEEEvNS4_8identityES13_S1D_vS1E_EENS_8epilogue10collective6detail29Sm90TmaWarpSpecializedAdapterINS1H_15DefaultEpilogueISJ_SK_SK_NS1G_6thread17LinearCombinationISJ_Li1EffLNS1L_9ScaleType4KindE0ELNS_15FloatRoundStyleE2ESJ_EENS1_15EpilogueDefaultEEEEEvvEEEEvNT_6ParamsE --------------------------
	.section	.nv.shared._ZN7cutlass13device_kernelINS_4gemm6kernel13GemmUniversalIN4cute5tupleIJiiiiEEENS1_10collective13CollectiveMmaINS1_34MainloopSm90TmaGmmaWarpSpecializedILi6ENS5_IJNS4_1CILi1EEESB_SB_EEENS1_35KernelTmaWarpSpecializedCooperativeEEENS5_IJNSA_ILi128EEENSA_ILi256EEENSA_ILi32EEEEEENS_6half_tENS5_IJlSB_lEEESJ_SK_NS4_8TiledMMAINS4_8MMA_AtomIJNS4_4SM904GMMA26MMA_64x256x16_F32F16F16_SSILNSO_5MajorE0ELSQ_0ELNSO_7ScaleInE1ELSR_1EEEEEENS4_6LayoutINS5_IJNSA_ILi2EEESB_SB_EEENS5_IJSB_NSA_ILi0EEESX_EEEEENS5_IJNS4_10UnderscoreES10_S10_EEEEENS4_13SM90_TMA_LOADENS4_14ComposedLayoutINS4_7SwizzleILi2ELi4ELi3EEENS4_18smem_ptr_flag_bitsILi16EEENSU_INS5_IJNSA_ILi8EEESH_EEENS5_IJSH_SB_EEEEEEEvNS4_8identityES13_S1D_vS1E_EENS_8epilogue10collective6detail29Sm90TmaWarpSpecializedAdapterINS1H_15DefaultEpilogueISJ_SK_SK_NS1G_6thread17LinearCombinationISJ_Li1EffLNS1L_9ScaleType4KindE0ELNS_15FloatRoundStyleE2ESJ_EENS1_15EpilogueDefaultEEEEEvvEEEEvNT_6ParamsE,"aw",@nobits
	.sectionflags	@""
	.align	16
	.zero		1024


//--------------------- .nv.shared.reserved.0     --------------------------
	.section	.nv.shared.reserved.0,"aw",@nobits
	.weak		__nv_reservedSMEM_offset_0_alias
	.size		__nv_reservedSMEM_offset_0_alias, 0, 0
	.other		__nv_reservedSMEM_offset_0_alias,@"STO_CUDA_RESERVED_SHARED STV_DEFAULT"
__nv_reservedSMEM_offset_0_alias:
	.zero		0


//--------------------- .nv.global                --------------------------
	.section	.nv.global,"aw",@nobits
.nv.global:
	.type		_ZN40_INTERNAL_3a540124_4_k_cu_65de70f2_210764cute1_E,@object
	.size		_ZN40_INTERNAL_3a540124_4_k_cu_65de70f2_210764cute1_E,(_ZN40_INTERNAL_3a540124_4_k_cu_65de70f2_210764cuda3std3__45__cpo6cbeginE - _ZN40_INTERNAL_3a540124_4_k_cu_65de70f2_210764cute1_E)
_ZN40_INTERNAL_3a540124_4_k_cu_65de70f2_210764cute1_E:
	.zero		1
	.type		_ZN40_INTERNAL_3a540124_4_k_cu_65de70f2_210764cuda3std3__45__cpo6cbeginE,@object
	.size		_ZN40_INTERNAL_3a540124_4_k_cu_65de70f2_210764cuda3std3__45__cpo6cbeginE,(_ZN40_INTERNAL_3a540124_4_k_cu_65de70f2_210764cuda3std3__48in_placeE - _ZN40_INTERNAL_3a540124_4_k_cu_65de70f2_210764cuda3std3__45__cpo6cbeginE)
_ZN40_INTERNAL_3a540124_4_k_cu_65de70f2_210764cuda3std3__45__cpo6cbeginE:
	.zero		1
	.type		_ZN40_INTERNAL_3a540124_4_k_cu_65de70f2_210764cuda3std3__48in_placeE,@object
	.size		_ZN40_INTERNAL_3a540124_4_k_cu_65de70f2_210764cuda3std3__48in_placeE,(_ZN40_INTERNAL_3a540124_4_k_cu_65de70f2_210764cuda3std6ranges3__45__cpo9iter_moveE - _ZN40_INTERNAL_3a540124_4_k_cu_65de70f2_210764cuda3std3__48in_placeE)
_ZN40_INTERNAL_3a540124_4_k_cu_65de70f2_210764cuda3std3__48in_placeE:
	.zero		1
	.type		_ZN40_INTERNAL_3a540124_4_k_cu_65de70f2_210764cuda3std6ranges3__45__cpo9iter_moveE,@object
	.size		_ZN40_INTERNAL_3a540124_4_k_cu_65de70f2_210764cuda3std6ranges3__45__cpo9iter_moveE,(_ZN40_INTERNAL_3a540124_4_k_cu_65de70f2_210764cuda3std3__45__cpo5beginE - _ZN40_INTERNAL_3a540124_4_k_cu_65de70f2_210764cuda3std6ranges3__45__cpo9iter_moveE)
_ZN40_INTERNAL_3a540124_4_k_cu_65de70f2_210764cuda3std6ranges3__45__cpo9iter_moveE:
	.zero		1
	.type		_ZN40_INTERNAL_3a540124_4_k_cu_65de70f2_210764cuda3std3__45__cpo5beginE,@object
	.size		_ZN40_INTERNAL_3a540124_4_k_cu_65de70f2_210764cuda3std3__45__cpo5beginE,(_ZN40_INTERNAL_3a540124_4_k_cu_65de70f2_210764cuda3std3__442_GLOBAL__N__3a540124_4_k_cu_65de70f2_210766ignoreE - _ZN40_INTERNAL_3a540124_4_k_cu_65de70f2_210764cuda3std3__45__cpo5beginE)
_ZN40_INTERNAL_3a540124_4_k_cu_65de70f2_210764cuda3std3__45__cpo5beginE:
	.zero		1
	.type		_ZN40_INTERNAL_3a540124_4_k_cu_65de70f2_210764cuda3std3__442_GLOBAL__N__3a540124_4_k_cu_65de70f2_210766ignoreE,@object
	.size		_ZN40_INTERNAL_3a540124_4_k_cu_65de70f2_210764cuda3std3__442_GLOBAL__N__3a540124_4_k_cu_65de70f2_210766ignoreE,(_ZN40_INTERNAL_3a540124_4_k_cu_65de70f2_210764cute7productE - _ZN40_INTERNAL_3a540124_4_k_cu_65de70f2_210764cuda3std3__442_GLOBAL__N__3a540124_4_k_cu_65de70f2_210766ignoreE)
_ZN40_INTERNAL_3a540124_4_k_cu_65de70f2_210764cuda3std3__442_GLOBAL__N__3a540124_4_k_cu_65de70f2_210766ignoreE:
	.zero		1
	.type		_ZN40_INTERNAL_3a540124_4_k_cu_65de70f2_210764cute7productE,@object
	.size		_ZN40_INTERNAL_3a540124_4_k_cu_65de70f2_210764cute7productE,(_ZN40_INTERNAL_3a540124_4_k_cu_65de70f2_210764cuda3std3__45__cpo3endE - _ZN40_INTERNAL_3a540124_4_k_cu_65de70f2_210764cute7productE)
_ZN40_INTERNAL_3a540124_4_k_cu_65de70f2_210764cute7productE:
	.zero		1
	.type		_ZN40_INTERNAL_3a540124_4_k_cu_65de70f2_210764cuda3std3__45__cpo3endE,@object
	.size		_ZN40_INTERNAL_3a540124_4_k_cu_65de70f2_210764cuda3std3__45__cpo3endE,(_ZN40_INTERNAL_3a540124_4_k_cu_65de70f2_210764cuda3std3__419piecewise_constructE - _ZN40_INTERNAL_3a540124_4_k_cu_65de70f2_210764cuda3std3__45__cpo3endE)
_ZN40_INTERNAL_3a540124_4_k_cu_65de70f2_210764cuda3std3__45__cpo3endE:
	.zero		1
	.type		_ZN40_INTERNAL_3a540124_4_k_cu_65de70f2_210764cuda3std3__419piecewise_constructE,@object
	.size		_ZN40_INTERNAL_3a540124_4_k_cu_65de70f2_210764cuda3std3__419piecewise_constructE,(_ZN40_INTERNAL_3a540124_4_k_cu_65de70f2_210764cuda3std3__45__cpo4cendE - _ZN40_INTERNAL_3a540124_4_k_cu_65de70f2_210764cuda3std3__419piecewise_constructE)
_ZN40_INTERNAL_3a540124_4_k_cu_65de70f2_210764cuda3std3__419piecewise_constructE:
	.zero		1
	.type		_ZN40_INTERNAL_3a540124_4_k_cu_65de70f2_210764cuda3std3__45__cpo4cendE,@object
	.size		_ZN40_INTERNAL_3a540124_4_k_cu_65de70f2_210764cuda3std3__45__cpo4cendE,(_ZN40_INTERNAL_3a540124_4_k_cu_65de70f2_210764cuda3std6ranges3__45__cpo4swapE - _ZN40_INTERNAL_3a540124_4_k_cu_65de70f2_210764cuda3std3__45__cpo4cendE)
_ZN40_INTERNAL_3a540124_4_k_cu_65de70f2_210764cuda3std3__45__cpo4cendE:
	.zero		1
	.type		_ZN40_INTERNAL_3a540124_4_k_cu_65de70f2_210764cuda3std6ranges3__45__cpo4swapE,@object
	.size		_ZN40_INTERNAL_3a540124_4_k_cu_65de70f2_210764cuda3std6ranges3__45__cpo4swapE,(.L_8 - _ZN40_INTERNAL_3a540124_4_k_cu_65de70f2_210764cuda3std6ranges3__45__cpo4swapE)
_ZN40_INTERNAL_3a540124_4_k_cu_65de70f2_210764cuda3std6ranges3__45__cpo4swapE:
	.zero		1
.L_8:


//--------------------- .nv.constant0._ZN7cutlass13device_kernelINS_4gemm6kernel13GemmUniversalIN4cute5tupleIJiiiiEEENS1_10collective13CollectiveMmaINS1_34MainloopSm90TmaGmmaWarpSpecializedILi6ENS5_IJNS4_1CILi1EEESB_SB_EEENS1_35KernelTmaWarpSpecializedCooperativeEEENS5_IJNSA_ILi128EEENSA_ILi256EEENSA_ILi32EEEEEENS_6half_tENS5_IJlSB_lEEESJ_SK_NS4_8TiledMMAINS4_8MMA_AtomIJNS4_4SM904GMMA26MMA_64x256x16_F32F16F16_SSILNSO_5MajorE0ELSQ_0ELNSO_7ScaleInE1ELSR_1EEEEEENS4_6LayoutINS5_IJNSA_ILi2EEESB_SB_EEENS5_IJSB_NSA_ILi0EEESX_EEEEENS5_IJNS4_10UnderscoreES10_S10_EEEEENS4_13SM90_TMA_LOADENS4_14ComposedLayoutINS4_7SwizzleILi2ELi4ELi3EEENS4_18smem_ptr_flag_bitsILi16EEENSU_INS5_IJNSA_ILi8EEESH_EEENS5_IJSH_SB_EEEEEEEvNS4_8identityES13_S1D_vS1E_EENS_8epilogue10collective6detail29Sm90TmaWarpSpecializedAdapterINS1H_15DefaultEpilogueISJ_SK_SK_NS1G_6thread17LinearCombinationISJ_Li1EffLNS1L_9ScaleType4KindE0ELNS_15FloatRoundStyleE2ESJ_EENS1_15EpilogueDefaultEEEEEvvEEEEvNT_6ParamsE --------------------------
	.section	.nv.constant0._ZN7cutlass13device_kernelINS_4gemm6kernel13GemmUniversalIN4cute5tupleIJiiiiEEENS1_10collective13CollectiveMmaINS1_34MainloopSm90TmaGmmaWarpSpecializedILi6ENS5_IJNS4_1CILi1EEESB_SB_EEENS1_35KernelTmaWarpSpecializedCooperativeEEENS5_IJNSA_ILi128EEENSA_ILi256EEENSA_ILi32EEEEEENS_6half_tENS5_IJlSB_lEEESJ_SK_NS4_8TiledMMAINS4_8MMA_AtomIJNS4_4SM904GMMA26MMA_64x256x16_F32F16F16_SSILNSO_5MajorE0ELSQ_0ELNSO_7ScaleInE1ELSR_1EEEEEENS4_6LayoutINS5_IJNSA_ILi2EEESB_SB_EEENS5_IJSB_NSA_ILi0EEESX_EEEEENS5_IJNS4_10UnderscoreES10_S10_EEEEENS4_13SM90_TMA_LOADENS4_14ComposedLayoutINS4_7SwizzleILi2ELi4ELi3EEENS4_18smem_ptr_flag_bitsILi16EEENSU_INS5_IJNSA_ILi8EEESH_EEENS5_IJSH_SB_EEEEEEEvNS4_8identityES13_S1D_vS1E_EENS_8epilogue10collective6detail29Sm90TmaWarpSpecializedAdapterINS1H_15DefaultEpilogueISJ_SK_SK_NS1G_6thread17LinearCombinationISJ_Li1EffLNS1L_9ScaleType4KindE0ELNS_15FloatRoundStyleE2ESJ_EENS1_15EpilogueDefaultEEEEEvvEEEEvNT_6ParamsE,"a",@progbits
	.sectionflags	@""
	.align	4
.nv.constant0._ZN7cutlass13device_kernelINS_4gemm6kernel13GemmUniversalIN4cute5tupleIJiiiiEEENS1_10collective13CollectiveMmaINS1_34MainloopSm90TmaGmmaWarpSpecializedILi6ENS5_IJNS4_1CILi1EEESB_SB_EEENS1_35KernelTmaWarpSpecializedCooperativeEEENS5_IJNSA_ILi128EEENSA_ILi256EEENSA_ILi32EEEEEENS_6half_tENS5_IJlSB_lEEESJ_SK_NS4_8TiledMMAINS4_8MMA_AtomIJNS4_4SM904GMMA26MMA_64x256x16_F32F16F16_SSILNSO_5MajorE0ELSQ_0ELNSO_7ScaleInE1ELSR_1EEEEEENS4_6LayoutINS5_IJNSA_ILi2EEESB_SB_EEENS5_IJSB_NSA_ILi0EEESX_EEEEENS5_IJNS4_10UnderscoreES10_S10_EEEEENS4_13SM90_TMA_LOADENS4_14ComposedLayoutINS4_7SwizzleILi2ELi4ELi3EEENS4_18smem_ptr_flag_bitsILi16EEENSU_INS5_IJNSA_ILi8EEESH_EEENS5_IJSH_SB_EEEEEEEvNS4_8identityES13_S1D_vS1E_EENS_8epilogue10collective6detail29Sm90TmaWarpSpecializedAdapterINS1H_15DefaultEpilogueISJ_SK_SK_NS1G_6thread17LinearCombinationISJ_Li1EffLNS1L_9ScaleType4KindE0ELNS_15FloatRoundStyleE2ESJ_EENS1_15EpilogueDefaultEEEEEvvEEEEvNT_6ParamsE:
	.zero		1664


//--------------------- SYMBOLS --------------------------

	.type		.nv.reservedSmem.offset0,@object
	.size		.nv.reservedSmem.offset0,0x4
	.type		__assertfail,@function
